	.target	sm_100a

	.elftype	@"ET_EXEC"


//--------------------- .note.nv.tkinfo           --------------------------
	.section	.note.nv.tkinfo,"",@"SHT_NOTE"
	.sectionflags	@"SHF_NOTE_NV_TKINFO"
	.tkinfo
        /*0018*/ 	.word	0x00000002
        /*0030*/ 	.string	""
        /*0030*/ 	.string	"ptxas"
        /*0030*/ 	.string	"Cuda compilation tools, release 13.0, V13.0.88"
        /*0030*/ 	.string	"Build cuda_13.0.r13.0/compiler.36424714_0"
        /*0030*/ 	.string	"-arch sm_100a -m 64 "



//--------------------- .note.nv.cuinfo           --------------------------
	.section	.note.nv.cuinfo,"",@"SHT_NOTE"
	.sectionflags	@"SHF_NOTE_NV_CUINFO"
        /*0018*/ 	.short	0x0002
        /*001a*/ 	.short	0x0064
        /*001c*/ 	.short	0x0082
	.zero		2


//--------------------- .nv.info                  --------------------------
	.section	.nv.info,"",@"SHT_CUDA_INFO"
	.align	4


	//----- nvinfo : EIATTR_REGCOUNT
	.align		4
        /*0000*/ 	.byte	0x04, 0x2f
        /*0002*/ 	.short	(.L_19 - .L_18)
	.align		4
.L_18:
        /*0004*/ 	.word	index@(_ZN7cutlass13device_kernelINS_4gemm6kernel13GemmUniversalIN4cute5tupleIJiiiiEEENS1_10collective13CollectiveMmaINS1_35MainloopSm100TmaUmmaWarpSpecializedILi8ELi2ELi4ENS5_IJNS4_1CILi1EEESB_SB_EEEEENS5_IJNSA_ILi64EEENSA_ILi128EEESE_EEENS_6half_tENS5_IJSB_llEEESH_NS5_IJlSB_lEEENS4_8TiledMMAINS4_8MMA_AtomIJNS4_20SM100_MMA_F16BF16_SSISH_SH_fLi64ELi128ELNS4_4UMMA5MajorE1ELSO_0ELNSN_7ScaleInE0ELSP_0EEEEEENS4_6LayoutISC_NS5_IJNSA_ILi0EEEST_ST_EEEEENS5_IJNS4_10UnderscoreESW_SW_EEEEENS4_13SM90_TMA_LOADENS4_14ComposedLayoutINS4_7SwizzleILi3ELi4ELi3EEENS4_18smem_ptr_flag_bitsILi16EEENSS_INS5_IJSE_NSA_ILi8EEEEEENS5_IJSB_SE_EEEEEEEvNS4_8identityESZ_NS10_IS12_S14_NSS_INS5_IJS15_SE_EEENS5_IJSE_SB_EEEEEEEvS1A_EENS_8epilogue10collective18CollectiveEpilogueINS1G_23Sm100TmaWarpSpecializedILi4ELi2ELi16ELb1ELb0EEEJSG_NS5_IJNSS_ISE_SB_EENSS_INSA_ILi32EEESB_EEEEESH_SJ_SH_SJ_NS1G_6fusion15FusionCallbacksIS1K_NS1P_17LinearCombinationISH_fSH_fLNS_15FloatRoundStyleE2EEESG_S1O_JEEENS4_5SM1004TMEM4LOAD26SM100_TMEM_LOAD_16dp256b4xESZ_NS10_INS11_ILi2ELi4ELi3EEES14_NSS_INS5_IJS15_S1M_EEENS5_IJS1M_SB_EEEEEEENS4_17SM75_U32x4_LDSM_NENS4_14SM90_TMA_STOREES23_NS4_17SM90_U32x4_STSM_NENS4_39AutoVectorizingCopyWithAssumedAlignmentILi128EEEEEEvvEEEEvNT_6ParamsE)
        /*0008*/ 	.word	0x0000005b


	//----- nvinfo : EIATTR_FRAME_SIZE
	.align		4
.L_19:
        /*000c*/ 	.byte	0x04, 0x11
        /*000e*/ 	.short	(.L_21 - .L_20)
	.align		4
.L_20:
        /*0010*/ 	.word	index@($__internal_2_$__cuda_sm10x_tcgen05_guardrail_trap_unallocated_columns_being_dealloced)
        /*0014*/ 	.word	0x00000000


	//----- nvinfo : EIATTR_FRAME_SIZE
	.align		4
.L_21:
        /*0018*/ 	.byte	0x04, 0x11
        /*001a*/ 	.short	(.L_23 - .L_22)
	.align		4
.L_22:
        /*001c*/ 	.word	index@($__internal_1_$__cuda_sm10x_tcgen05_guardrail_trap_phase_invalid_during_alloc)
        /*0020*/ 	.word	0x00000000


	//----- nvinfo : EIATTR_FRAME_SIZE
	.align		4
.L_23:
        /*0024*/ 	.byte	0x04, 0x11
        /*0026*/ 	.short	(.L_25 - .L_24)
	.align		4
.L_24:
        /*0028*/ 	.word	index@($__internal_0_$__cuda_sm10x_tcgen05_guardrail_trap_col_being_dealloced_not_returned_by_alloc)
        /*002c*/ 	.word	0x00000000


	//----- nvinfo : EIATTR_FRAME_SIZE
	.align		4
.L_25:
        /*0030*/ 	.byte	0x04, 0x11
        /*0032*/ 	.short	(.L_27 - .L_26)
	.align		4
.L_26:
        /*0034*/ 	.word	index@(_ZN7cutlass13device_kernelINS_4gemm6kernel13GemmUniversalIN4cute5tupleIJiiiiEEENS1_10collective13CollectiveMmaINS1_35MainloopSm100TmaUmmaWarpSpecializedILi8ELi2ELi4ENS5_IJNS4_1CILi1EEESB_SB_EEEEENS5_IJNSA_ILi64EEENSA_ILi128EEESE_EEENS_6half_tENS5_IJSB_llEEESH_NS5_IJlSB_lEEENS4_8TiledMMAINS4_8MMA_AtomIJNS4_20SM100_MMA_F16BF16_SSISH_SH_fLi64ELi128ELNS4_4UMMA5MajorE1ELSO_0ELNSN_7ScaleInE0ELSP_0EEEEEENS4_6LayoutISC_NS5_IJNSA_ILi0EEEST_ST_EEEEENS5_IJNS4_10UnderscoreESW_SW_EEEEENS4_13SM90_TMA_LOADENS4_14ComposedLayoutINS4_7SwizzleILi3ELi4ELi3EEENS4_18smem_ptr_flag_bitsILi16EEENSS_INS5_IJSE_NSA_ILi8EEEEEENS5_IJSB_SE_EEEEEEEvNS4_8identityESZ_NS10_IS12_S14_NSS_INS5_IJS15_SE_EEENS5_IJSE_SB_EEEEEEEvS1A_EENS_8epilogue10collective18CollectiveEpilogueINS1G_23Sm100TmaWarpSpecializedILi4ELi2ELi16ELb1ELb0EEEJSG_NS5_IJNSS_ISE_SB_EENSS_INSA_ILi32EEESB_EEEEESH_SJ_SH_SJ_NS1G_6fusion15FusionCallbacksIS1K_NS1P_17LinearCombinationISH_fSH_fLNS_15FloatRoundStyleE2EEESG_S1O_JEEENS4_5SM1004TMEM4LOAD26SM100_TMEM_LOAD_16dp256b4xESZ_NS10_INS11_ILi2ELi4ELi3EEES14_NSS_INS5_IJS15_S1M_EEENS5_IJS1M_SB_EEEEEEENS4_17SM75_U32x4_LDSM_NENS4_14SM90_TMA_STOREES23_NS4_17SM90_U32x4_STSM_NENS4_39AutoVectorizingCopyWithAssumedAlignmentILi128EEEEEEvvEEEEvNT_6ParamsE)
        /*0038*/ 	.word	0x00000000


	//----- nvinfo : EIATTR_MIN_STACK_SIZE
	.align		4
.L_27:
        /*003c*/ 	.byte	0x04, 0x12
        /*003e*/ 	.short	(.L_29 - .L_28)
	.align		4
.L_28:
        /*0040*/ 	.word	index@(_ZN7cutlass13device_kernelINS_4gemm6kernel13GemmUniversalIN4cute5tupleIJiiiiEEENS1_10collective13CollectiveMmaINS1_35MainloopSm100TmaUmmaWarpSpecializedILi8ELi2ELi4ENS5_IJNS4_1CILi1EEESB_SB_EEEEENS5_IJNSA_ILi64EEENSA_ILi128EEESE_EEENS_6half_tENS5_IJSB_llEEESH_NS5_IJlSB_lEEENS4_8TiledMMAINS4_8MMA_AtomIJNS4_20SM100_MMA_F16BF16_SSISH_SH_fLi64ELi128ELNS4_4UMMA5MajorE1ELSO_0ELNSN_7ScaleInE0ELSP_0EEEEEENS4_6LayoutISC_NS5_IJNSA_ILi0EEEST_ST_EEEEENS5_IJNS4_10UnderscoreESW_SW_EEEEENS4_13SM90_TMA_LOADENS4_14ComposedLayoutINS4_7SwizzleILi3ELi4ELi3EEENS4_18smem_ptr_flag_bitsILi16EEENSS_INS5_IJSE_NSA_ILi8EEEEEENS5_IJSB_SE_EEEEEEEvNS4_8identityESZ_NS10_IS12_S14_NSS_INS5_IJS15_SE_EEENS5_IJSE_SB_EEEEEEEvS1A_EENS_8epilogue10collective18CollectiveEpilogueINS1G_23Sm100TmaWarpSpecializedILi4ELi2ELi16ELb1ELb0EEEJSG_NS5_IJNSS_ISE_SB_EENSS_INSA_ILi32EEESB_EEEEESH_SJ_SH_SJ_NS1G_6fusion15FusionCallbacksIS1K_NS1P_17LinearCombinationISH_fSH_fLNS_15FloatRoundStyleE2EEESG_S1O_JEEENS4_5SM1004TMEM4LOAD26SM100_TMEM_LOAD_16dp256b4xESZ_NS10_INS11_ILi2ELi4ELi3EEES14_NSS_INS5_IJS15_S1M_EEENS5_IJS1M_SB_EEEEEEENS4_17SM75_U32x4_LDSM_NENS4_14SM90_TMA_STOREES23_NS4_17SM90_U32x4_STSM_NENS4_39AutoVectorizingCopyWithAssumedAlignmentILi128EEEEEEvvEEEEvNT_6ParamsE)
        /*0044*/ 	.word	0x00000000
.L_29:


//--------------------- .nv.compat                --------------------------
	.section	.nv.compat,"",@"SHT_CUDA_COMPAT_INFO"
	.align	4
        /*0000*/ 	.byte	0x02, 0x09, 0x01, 0x00, 0x02, 0x02, 0x02, 0x00, 0x02, 0x05, 0x05, 0x00, 0x03, 0x07, 0x01, 0x01
        /*0010*/ 	.byte	0x02, 0x03, 0x01, 0x00, 0x02, 0x06, 0x01, 0x00, 0x04, 0x0b, 0x08, 0x00, 0x09, 0x00, 0x00, 0x00
        /*0020*/ 	.byte	0x00, 0x00, 0x00, 0x00


//--------------------- .nv.info._ZN7cutlass13device_kernelINS_4gemm6kernel13GemmUniversalIN4cute5tupleIJiiiiEEENS1_10collective13CollectiveMmaINS1_35MainloopSm100TmaUmmaWarpSpecializedILi8ELi2ELi4ENS5_IJNS4_1CILi1EEESB_SB_EEEEENS5_IJNSA_ILi64EEENSA_ILi128EEESE_EEENS_6half_tENS5_IJSB_llEEESH_NS5_IJlSB_lEEENS4_8TiledMMAINS4_8MMA_AtomIJNS4_20SM100_MMA_F16BF16_SSISH_SH_fLi64ELi128ELNS4_4UMMA5MajorE1ELSO_0ELNSN_7ScaleInE0ELSP_0EEEEEENS4_6LayoutISC_NS5_IJNSA_ILi0EEEST_ST_EEEEENS5_IJNS4_10UnderscoreESW_SW_EEEEENS4_13SM90_TMA_LOADENS4_14ComposedLayoutINS4_7SwizzleILi3ELi4ELi3EEENS4_18smem_ptr_flag_bitsILi16EEENSS_INS5_IJSE_NSA_ILi8EEEEEENS5_IJSB_SE_EEEEEEEvNS4_8identityESZ_NS10_IS12_S14_NSS_INS5_IJS15_SE_EEENS5_IJSE_SB_EEEEEEEvS1A_EENS_8epilogue10collective18CollectiveEpilogueINS1G_23Sm100TmaWarpSpecializedILi4ELi2ELi16ELb1ELb0EEEJSG_NS5_IJNSS_ISE_SB_EENSS_INSA_ILi32EEESB_EEEEESH_SJ_SH_SJ_NS1G_6fusion15FusionCallbacksIS1K_NS1P_17LinearCombinationISH_fSH_fLNS_15FloatRoundStyleE2EEESG_S1O_JEEENS4_5SM1004TMEM4LOAD26SM100_TMEM_LOAD_16dp256b4xESZ_NS10_INS11_ILi2ELi4ELi3EEES14_NSS_INS5_IJS15_S1M_EEENS5_IJS1M_SB_EEEEEEENS4_17SM75_U32x4_LDSM_NENS4_14SM90_TMA_STOREES23_NS4_17SM90_U32x4_STSM_NENS4_39AutoVectorizingCopyWithAssumedAlignmentILi128EEEEEEvvEEEEvNT_6ParamsE --------------------------
	.section	.nv.info._ZN7cutlass13device_kernelINS_4gemm6kernel13GemmUniversalIN4cute5tupleIJiiiiEEENS1_10collective13CollectiveMmaINS1_35MainloopSm100TmaUmmaWarpSpecializedILi8ELi2ELi4ENS5_IJNS4_1CILi1EEESB_SB_EEEEENS5_IJNSA_ILi64EEENSA_ILi128EEESE_EEENS_6half_tENS5_IJSB_llEEESH_NS5_IJlSB_lEEENS4_8TiledMMAINS4_8MMA_AtomIJNS4_20SM100_MMA_F16BF16_SSISH_SH_fLi64ELi128ELNS4_4UMMA5MajorE1ELSO_0ELNSN_7ScaleInE0ELSP_0EEEEEENS4_6LayoutISC_NS5_IJNSA_ILi0EEEST_ST_EEEEENS5_IJNS4_10UnderscoreESW_SW_EEEEENS4_13SM90_TMA_LOADENS4_14ComposedLayoutINS4_7SwizzleILi3ELi4ELi3EEENS4_18smem_ptr_flag_bitsILi16EEENSS_INS5_IJSE_NSA_ILi8EEEEEENS5_IJSB_SE_EEEEEEEvNS4_8identityESZ_NS10_IS12_S14_NSS_INS5_IJS15_SE_EEENS5_IJSE_SB_EEEEEEEvS1A_EENS_8epilogue10collective18CollectiveEpilogueINS1G_23Sm100TmaWarpSpecializedILi4ELi2ELi16ELb1ELb0EEEJSG_NS5_IJNSS_ISE_SB_EENSS_INSA_ILi32EEESB_EEEEESH_SJ_SH_SJ_NS1G_6fusion15FusionCallbacksIS1K_NS1P_17LinearCombinationISH_fSH_fLNS_15FloatRoundStyleE2EEESG_S1O_JEEENS4_5SM1004TMEM4LOAD26SM100_TMEM_LOAD_16dp256b4xESZ_NS10_INS11_ILi2ELi4ELi3EEES14_NSS_INS5_IJS15_S1M_EEENS5_IJS1M_SB_EEEEEEENS4_17SM75_U32x4_LDSM_NENS4_14SM90_TMA_STOREES23_NS4_17SM90_U32x4_STSM_NENS4_39AutoVectorizingCopyWithAssumedAlignmentILi128EEEEEEvvEEEEvNT_6ParamsE,"",@"SHT_CUDA_INFO"
	.sectionflags	@""
	.align	4


	//----- nvinfo : EIATTR_CUDA_API_VERSION
	.align		4
        /*0000*/ 	.byte	0x04, 0x37
        /*0002*/ 	.short	(.L_31 - .L_30)
.L_30:
        /*0004*/ 	.word	0x00000082


	//----- nvinfo : EIATTR_KPARAM_INFO
	.align		4
.L_31:
        /*0008*/ 	.byte	0x04, 0x17
        /*000a*/ 	.short	(.L_33 - .L_32)
.L_32:
        /*000c*/ 	.word	0x00000000
        /*0010*/ 	.short	0x0000
        /*0012*/ 	.short	0x0000
        /*0014*/ 	.byte	0x00, 0xf0, 0x01, 0x20


	//----- nvinfo : EIATTR_AT_ENTRY_FRAGMENTS
	.align		4
.L_33:
        /*0018*/ 	.byte	0x04, 0x4f
        /*001a*/ 	.short	(.L_35 - .L_34)


	//   ....[0]....
.L_34:
        /*001c*/ 	.word	0x00000006


	//----- nvinfo : EIATTR_RESERVED_SMEM_USED
	.align		4
.L_35:
        /*0020*/ 	.byte	0x01, 0x41
	.zero		2


	//----- nvinfo : EIATTR_SPARSE_MMA_MASK
	.align		4
        /*0024*/ 	.byte	0x03, 0x50
        /*0026*/ 	.short	0x0000


	//----- nvinfo : EIATTR_TCGEN05_1CTA_USED
	.align		4
        /*0028*/ 	.byte	0x01, 0x51
	.zero		2


	//----- nvinfo : EIATTR_MAXREG_COUNT
	.align		4
        /*002c*/ 	.byte	0x03, 0x1b
        /*002e*/ 	.short	0x00ff


	//----- nvinfo : EIATTR_NUM_BARRIERS
	.align		4
        /*0030*/ 	.byte	0x02, 0x4c
        /*0032*/ 	.byte	0x07
	.zero		1


	//----- nvinfo : EIATTR_EXTERNS
	.align		4
        /*0034*/ 	.byte	0x04, 0x0f
        /*0036*/ 	.short	(.L_37 - .L_36)


	//   ....[0]....
	.align		4
.L_36:
        /*0038*/ 	.word	index@(__assertfail)


	//----- nvinfo : EIATTR_MERCURY_ISA_VERSION
	.align		4
.L_37:
        /*003c*/ 	.byte	0x03, 0x5f
        /*003e*/ 	.short	0x0101


	//----- nvinfo : EIATTR_INT_WARP_WIDE_INSTR_OFFSETS
	.align		4
        /*0040*/ 	.byte	0x04, 0x31
        /*0042*/ 	.short	(.L_39 - .L_38)


	//   ....[0]....
.L_38:
        /*0044*/ 	.word	0x00001e70


	//   ....[1]....
        /*0048*/ 	.word	0x00003b50


	//   ....[2]....
        /*004c*/ 	.word	0x00003b70


	//   ....[3]....
        /*0050*/ 	.word	0x00003ba0


	//   ....[4]....
        /*0054*/ 	.word	0x000044e0


	//   ....[5]....
        /*0058*/ 	.word	0x00004550


	//   ....[6]....
        /*005c*/ 	.word	0x00004630


	//   ....[7]....
        /*0060*/ 	.word	0x000046b0


	//   ....[8]....
        /*0064*/ 	.word	0x000047c0


	//   ....[9]....
        /*0068*/ 	.word	0x00004850


	//   ....[10]....
        /*006c*/ 	.word	0x00004a30


	//   ....[11]....
        /*0070*/ 	.word	0x00004b90


	//----- nvinfo : EIATTR_COOP_GROUP_MASK_REGIDS
	.align		4
.L_39:
        /*0074*/ 	.byte	0x04, 0x29
        /*0076*/ 	.short	(.L_41 - .L_40)


	//   ....[0]....
.L_40:
        /*0078*/ 	.word	0xffffffff


	//   ....[1]....
        /*007c*/ 	.word	0xffffffff


	//   ....[2]....
        /*0080*/ 	.word	0xffffffff


	//   ....[3]....
        /*0084*/ 	.word	0xffffffff


	//   ....[4]....
        /*0088*/ 	.word	0xffffffff


	//   ....[5]....
        /*008c*/ 	.word	0xffffffff


	//   ....[6]....
        /*0090*/ 	.word	0xffffffff


	//   ....[7]....
        /*0094*/ 	.word	0xffffffff


	//   ....[8]....
        /*0098*/ 	.word	0xffffffff


	//   ....[9]....
        /*009c*/ 	.word	0xffffffff


	//   ....[10]....
        /*00a0*/ 	.word	0xffffffff


	//   ....[11]....
        /*00a4*/ 	.word	0xffffffff


	//   ....[12]....
        /*00a8*/ 	.word	0xffffffff


	//----- nvinfo : EIATTR_COOP_GROUP_INSTR_OFFSETS
	.align		4
.L_41:
        /*00ac*/ 	.byte	0x04, 0x28
        /*00ae*/ 	.short	(.L_43 - .L_42)


	//   ....[0]....
.L_42:
        /*00b0*/ 	.word	0x00000090


	//   ....[1]....
        /*00b4*/ 	.word	0x000004d0


	//   ....[2]....
        /*00b8*/ 	.word	0x000006c0


	//   ....[3]....
        /*00bc*/ 	.word	0x00000860


	//   ....[4]....
        /*00c0*/ 	.word	0x00000960


	//   ....[5]....
        /*00c4*/ 	.word	0x00000ad0


	//   ....[6]....
        /*00c8*/ 	.word	0x00000c70


	//   ....[7]....
        /*00cc*/ 	.word	0x00001d50


	//   ....[8]....
        /*00d0*/ 	.word	0x00002d70


	//   ....[9]....
        /*00d4*/ 	.word	0x00002f80


	//   ....[10]....
        /*00d8*/ 	.word	0x00002fb0


	//   ....[11]....
        /*00dc*/ 	.word	0x00003a30


	//   ....[12]....
        /*00e0*/ 	.word	0x00003c60


	//----- nvinfo : EIATTR_VRC_CTA_INIT_COUNT
	.align		4
.L_43:
        /*00e4*/ 	.byte	0x02, 0x4a
        /*00e6*/ 	.byte	0x80
	.zero		1


	//----- nvinfo : EIATTR_SYSCALL_OFFSETS
	.align		4
        /*00e8*/ 	.byte	0x04, 0x46
        /*00ea*/ 	.short	(.L_45 - .L_44)


	//   ....[0]....
.L_44:
        /*00ec*/ 	.word	0x00005640


	//   ....[1]....
        /*00f0*/ 	.word	0x00005730


	//   ....[2]....
        /*00f4*/ 	.word	0x00005e90


	//   ....[3]....
        /*00f8*/ 	.word	0x00006740


	//   ....[4]....
        /*00fc*/ 	.word	0x00006fc0


	//   ....[5]....
        /*0100*/ 	.word	0x00007840


	//----- nvinfo : EIATTR_MBARRIER_INSTR_OFFSETS
	.align		4
.L_45:
        /*0104*/ 	.byte	0x04, 0x39
        /*0106*/ 	.short	(.L_47 - .L_46)


	//   ....[0]....
.L_46:
        /*0108*/ 	.word	0x000005b0
        /*010c*/ 	.word	0x000000ff
        /*0110*/ 	.word	0x00000000
        /*0114*/ 	.short	0x0100
        /*0116*/ 	.byte	0x05
	.zero		1


	//   ....[1]....
        /*0118*/ 	.word	0x000005c0
        /*011c*/ 	.word	0x000000ff
        /*0120*/ 	.word	0x00000040
        /*0124*/ 	.short	0x0100
        /*0126*/ 	.byte	0x05
	.zero		1


	//   ....[2]....
        /*0128*/ 	.word	0x000005d0
        /*012c*/ 	.word	0x000000ff
        /*0130*/ 	.word	0x00000008
        /*0134*/ 	.short	0x0100
        /*0136*/ 	.byte	0x05
	.zero		1


	//   ....[3]....
        /*0138*/ 	.word	0x000005e0
        /*013c*/ 	.word	0x000000ff
        /*0140*/ 	.word	0x00000048
        /*0144*/ 	.short	0x0100
        /*0146*/ 	.byte	0x05
	.zero		1


	//   ....[4]....
        /*0148*/ 	.word	0x000005f0
        /*014c*/ 	.word	0x000000ff
        /*0150*/ 	.word	0x00000010
        /*0154*/ 	.short	0x0100
        /*0156*/ 	.byte	0x05
	.zero		1


	//   ....[5]....
        /*0158*/ 	.word	0x00000600
        /*015c*/ 	.word	0x000000ff
        /*0160*/ 	.word	0x00000050
        /*0164*/ 	.short	0x0100
        /*0166*/ 	.byte	0x05
	.zero		1


	//   ....[6]....
        /*0168*/ 	.word	0x00000610
        /*016c*/ 	.word	0x000000ff
        /*0170*/ 	.word	0x00000018
        /*0174*/ 	.short	0x0100
        /*0176*/ 	.byte	0x05
	.zero		1


	//   ....[7]....
        /*0178*/ 	.word	0x00000620
        /*017c*/ 	.word	0x000000ff
        /*0180*/ 	.word	0x00000058
        /*0184*/ 	.short	0x0100
        /*0186*/ 	.byte	0x05
	.zero		1


	//   ....[8]....
        /*0188*/ 	.word	0x00000630
        /*018c*/ 	.word	0x000000ff
        /*0190*/ 	.word	0x00000020
        /*0194*/ 	.short	0x0100
        /*0196*/ 	.byte	0x05
	.zero		1


	//   ....[9]....
        /*0198*/ 	.word	0x00000640
        /*019c*/ 	.word	0x000000ff
        /*01a0*/ 	.word	0x00000060
        /*01a4*/ 	.short	0x0100
        /*01a6*/ 	.byte	0x05
	.zero		1


	//   ....[10]....
        /*01a8*/ 	.word	0x00000650
        /*01ac*/ 	.word	0x000000ff
        /*01b0*/ 	.word	0x00000028
        /*01b4*/ 	.short	0x0100
        /*01b6*/ 	.byte	0x05
	.zero		1


	//   ....[11]....
        /*01b8*/ 	.word	0x00000660
        /*01bc*/ 	.word	0x000000ff
        /*01c0*/ 	.word	0x00000068
        /*01c4*/ 	.short	0x0100
        /*01c6*/ 	.byte	0x05
	.zero		1


	//   ....[12]....
        /*01c8*/ 	.word	0x00000670
        /*01cc*/ 	.word	0x000000ff
        /*01d0*/ 	.word	0x00000030
        /*01d4*/ 	.short	0x0100
        /*01d6*/ 	.byte	0x05
	.zero		1


	//   ....[13]....
        /*01d8*/ 	.word	0x00000680
        /*01dc*/ 	.word	0x000000ff
        /*01e0*/ 	.word	0x00000070
        /*01e4*/ 	.short	0x0100
        /*01e6*/ 	.byte	0x05
	.zero		1


	//   ....[14]....
        /*01e8*/ 	.word	0x00000690
        /*01ec*/ 	.word	0x000000ff
        /*01f0*/ 	.word	0x00000038
        /*01f4*/ 	.short	0x0100
        /*01f6*/ 	.byte	0x05
	.zero		1


	//   ....[15]....
        /*01f8*/ 	.word	0x000006a0
        /*01fc*/ 	.word	0x000000ff
        /*0200*/ 	.word	0x00000078
        /*0204*/ 	.short	0x0100
        /*0206*/ 	.byte	0x05
	.zero		1


	//   ....[16]....
        /*0208*/ 	.word	0x000007d0
        /*020c*/ 	.word	0x000000ff
        /*0210*/ 	.word	0x00000080
        /*0214*/ 	.short	0x0100
        /*0216*/ 	.byte	0x07
	.zero		1


	//   ....[17]....
        /*0218*/ 	.word	0x000007e0
        /*021c*/ 	.word	0x000000ff
        /*0220*/ 	.word	0x000000a0
        /*0224*/ 	.short	0x0100
        /*0226*/ 	.byte	0x07
	.zero		1


	//   ....[18]....
        /*0228*/ 	.word	0x000007f0
        /*022c*/ 	.word	0x000000ff
        /*0230*/ 	.word	0x00000088
        /*0234*/ 	.short	0x0100
        /*0236*/ 	.byte	0x07
	.zero		1


	//   ....[19]....
        /*0238*/ 	.word	0x00000800
        /*023c*/ 	.word	0x000000ff
        /*0240*/ 	.word	0x000000a8
        /*0244*/ 	.short	0x0100
        /*0246*/ 	.byte	0x07
	.zero		1


	//   ....[20]....
        /*0248*/ 	.word	0x00000810
        /*024c*/ 	.word	0x000000ff
        /*0250*/ 	.word	0x00000090
        /*0254*/ 	.short	0x0100
        /*0256*/ 	.byte	0x07
	.zero		1


	//   ....[21]....
        /*0258*/ 	.word	0x00000820
        /*025c*/ 	.word	0x000000ff
        /*0260*/ 	.word	0x000000b0
        /*0264*/ 	.short	0x0100
        /*0266*/ 	.byte	0x07
	.zero		1


	//   ....[22]....
        /*0268*/ 	.word	0x00000830
        /*026c*/ 	.word	0x000000ff
        /*0270*/ 	.word	0x00000098
        /*0274*/ 	.short	0x0100
        /*0276*/ 	.byte	0x07
	.zero		1


	//   ....[23]....
        /*0278*/ 	.word	0x00000840
        /*027c*/ 	.word	0x000000ff
        /*0280*/ 	.word	0x000000b8
        /*0284*/ 	.short	0x0100
        /*0286*/ 	.byte	0x07
	.zero		1


	//   ....[24]....
        /*0288*/ 	.word	0x00000930
        /*028c*/ 	.word	0x000000ff
        /*0290*/ 	.word	0x000000c0
        /*0294*/ 	.short	0x0100
        /*0296*/ 	.byte	0x05
	.zero		1


	//   ....[25]....
        /*0298*/ 	.word	0x00000940
        /*029c*/ 	.word	0x000000ff
        /*02a0*/ 	.word	0x000000c8
        /*02a4*/ 	.short	0x0100
        /*02a6*/ 	.byte	0x05
	.zero		1


	//   ....[26]....
        /*02a8*/ 	.word	0x00000a80
        /*02ac*/ 	.word	0x000000ff
        /*02b0*/ 	.word	0x000000d0
        /*02b4*/ 	.short	0x0100
        /*02b6*/ 	.byte	0x05
	.zero		1


	//   ....[27]....
        /*02b8*/ 	.word	0x00000a90
        /*02bc*/ 	.word	0x000000ff
        /*02c0*/ 	.word	0x000000e0
        /*02c4*/ 	.short	0x0100
        /*02c6*/ 	.byte	0x05
	.zero		1


	//   ....[28]....
        /*02c8*/ 	.word	0x00000aa0
        /*02cc*/ 	.word	0x000000ff
        /*02d0*/ 	.word	0x000000d8
        /*02d4*/ 	.short	0x0100
        /*02d6*/ 	.byte	0x05
	.zero		1


	//   ....[29]....
        /*02d8*/ 	.word	0x00000ab0
        /*02dc*/ 	.word	0x000000ff
        /*02e0*/ 	.word	0x000000e8
        /*02e4*/ 	.short	0x0100
        /*02e6*/ 	.byte	0x05
	.zero		1


	//   ....[30]....
        /*02e8*/ 	.word	0x00000be0
        /*02ec*/ 	.word	0x000000ff
        /*02f0*/ 	.word	0x000000f0
        /*02f4*/ 	.short	0x0100
        /*02f6*/ 	.byte	0x07
	.zero		1


	//   ....[31]....
        /*02f8*/ 	.word	0x00000bf0
        /*02fc*/ 	.word	0x000000ff
        /*0300*/ 	.word	0x00000110
        /*0304*/ 	.short	0x0100
        /*0306*/ 	.byte	0x07
	.zero		1


	//   ....[32]....
        /*0308*/ 	.word	0x00000c00
        /*030c*/ 	.word	0x000000ff
        /*0310*/ 	.word	0x000000f8
        /*0314*/ 	.short	0x0100
        /*0316*/ 	.byte	0x07
	.zero		1


	//   ....[33]....
        /*0318*/ 	.word	0x00000c10
        /*031c*/ 	.word	0x000000ff
        /*0320*/ 	.word	0x00000118
        /*0324*/ 	.short	0x0100
        /*0326*/ 	.byte	0x07
	.zero		1


	//   ....[34]....
        /*0328*/ 	.word	0x00000c20
        /*032c*/ 	.word	0x000000ff
        /*0330*/ 	.word	0x00000100
        /*0334*/ 	.short	0x0100
        /*0336*/ 	.byte	0x07
	.zero		1


	//   ....[35]....
        /*0338*/ 	.word	0x00000c30
        /*033c*/ 	.word	0x000000ff
        /*0340*/ 	.word	0x00000120
        /*0344*/ 	.short	0x0100
        /*0346*/ 	.byte	0x07
	.zero		1


	//   ....[36]....
        /*0348*/ 	.word	0x00000c40
        /*034c*/ 	.word	0x000000ff
        /*0350*/ 	.word	0x00000108
        /*0354*/ 	.short	0x0100
        /*0356*/ 	.byte	0x07
	.zero		1


	//   ....[37]....
        /*0358*/ 	.word	0x00000c50
        /*035c*/ 	.word	0x000000ff
        /*0360*/ 	.word	0x00000128
        /*0364*/ 	.short	0x0100
        /*0366*/ 	.byte	0x07
	.zero		1


	//   ....[38]....
        /*0368*/ 	.word	0x00000d40
        /*036c*/ 	.word	0x000000ff
        /*0370*/ 	.word	0x00000130
        /*0374*/ 	.short	0x0100
        /*0376*/ 	.byte	0x05
	.zero		1


	//   ....[39]....
        /*0378*/ 	.word	0x00000d50
        /*037c*/ 	.word	0x000000ff
        /*0380*/ 	.word	0x00000140
        /*0384*/ 	.short	0x0100
        /*0386*/ 	.byte	0x05
	.zero		1


	//   ....[40]....
        /*0388*/ 	.word	0x00000d60
        /*038c*/ 	.word	0x000000ff
        /*0390*/ 	.word	0x00000138
        /*0394*/ 	.short	0x0100
        /*0396*/ 	.byte	0x05
	.zero		1


	//   ....[41]....
        /*0398*/ 	.word	0x00000d70
        /*039c*/ 	.word	0x000000ff
        /*03a0*/ 	.word	0x00000148
        /*03a4*/ 	.short	0x0100
        /*03a6*/ 	.byte	0x05
	.zero		1


	//   ....[42]....
        /*03a8*/ 	.word	0x00001650
        /*03ac*/ 	.word	0x00000003
        /*03b0*/ 	.word	0x00000140
        /*03b4*/ 	.short	0x010a
        /*03b6*/ 	.byte	0xff
	.zero		1


	//   ....[43]....
        /*03b8*/ 	.word	0x00001680
        /*03bc*/ 	.word	0x00000003
        /*03c0*/ 	.word	0x00000130
        /*03c4*/ 	.short	0x0101
        /*03c6*/ 	.byte	0xff
	.zero		1


	//   ....[44]....
        /*03c8*/ 	.word	0x00001750
        /*03cc*/ 	.word	0x000000ff
        /*03d0*/ 	.word	0x00000040
        /*03d4*/ 	.short	0x010a
        /*03d6*/ 	.byte	0x08
	.zero		1


	//   ....[45]....
        /*03d8*/ 	.word	0x000017f0
        /*03dc*/ 	.word	0x000000ff
        /*03e0*/ 	.word	0x00000040
        /*03e4*/ 	.short	0x010a
        /*03e6*/ 	.byte	0x21
	.zero		1


	//   ....[46]....
        /*03e8*/ 	.word	0x00001940
        /*03ec*/ 	.word	0x000000ff
        /*03f0*/ 	.word	0x00000040
        /*03f4*/ 	.short	0x010a
        /*03f6*/ 	.byte	0x08
	.zero		1


	//   ....[47]....
        /*03f8*/ 	.word	0x00001a50
        /*03fc*/ 	.word	0x000000ff
        /*0400*/ 	.word	0x000000c8
        /*0404*/ 	.short	0x0101
        /*0406*/ 	.byte	0x04
	.zero		1


	//   ....[48]....
        /*0408*/ 	.word	0x00001a70
        /*040c*/ 	.word	0x000000ff
        /*0410*/ 	.word	0x00000040
        /*0414*/ 	.short	0x010a
        /*0416*/ 	.byte	0x08
	.zero		1


	//   ....[49]....
        /*0418*/ 	.word	0x00001af0
        /*041c*/ 	.word	0x000000ff
        /*0420*/ 	.word	0x00000040
        /*0424*/ 	.short	0x010a
        /*0426*/ 	.byte	0x11
	.zero		1


	//   ....[50]....
        /*0428*/ 	.word	0x00001c40
        /*042c*/ 	.word	0x000000ff
        /*0430*/ 	.word	0x00000040
        /*0434*/ 	.short	0x010a
        /*0436*/ 	.byte	0x08
	.zero		1


	//   ....[51]....
        /*0438*/ 	.word	0x00001d80
        /*043c*/ 	.word	0x00000002
        /*0440*/ 	.word	0x000000d0
        /*0444*/ 	.short	0x010a
        /*0446*/ 	.byte	0xff
	.zero		1


	//   ....[52]....
        /*0448*/ 	.word	0x00001e40
        /*044c*/ 	.word	0x00000002
        /*0450*/ 	.word	0x00000000
        /*0454*/ 	.short	0x0101
        /*0456*/ 	.byte	0xff
	.zero		1


	//   ....[53]....
        /*0458*/ 	.word	0x000023a0
        /*045c*/ 	.word	0x000000ff
        /*0460*/ 	.word	0x00000000
        /*0464*/ 	.short	0x010a
        /*0466*/ 	.byte	0x05
	.zero		1


	//   ....[54]....
        /*0468*/ 	.word	0x00002430
        /*046c*/ 	.word	0x000000ff
        /*0470*/ 	.word	0x00000000
        /*0474*/ 	.short	0x010a
        /*0476*/ 	.byte	0x05
	.zero		1


	//   ....[55]....
        /*0478*/ 	.word	0x000024c0
        /*047c*/ 	.word	0x000000ff
        /*0480*/ 	.word	0x00000000
        /*0484*/ 	.short	0x010a
        /*0486*/ 	.byte	0x05
	.zero		1


	//   ....[56]....
        /*0488*/ 	.word	0x00002550
        /*048c*/ 	.word	0x000000ff
        /*0490*/ 	.word	0x00000000
        /*0494*/ 	.short	0x010a
        /*0496*/ 	.byte	0x05
	.zero		1


	//   ....[57]....
        /*0498*/ 	.word	0x000025e0
        /*049c*/ 	.word	0x000000ff
        /*04a0*/ 	.word	0x00000000
        /*04a4*/ 	.short	0x010a
        /*04a6*/ 	.byte	0x05
	.zero		1


	//   ....[58]....
        /*04a8*/ 	.word	0x00002670
        /*04ac*/ 	.word	0x000000ff
        /*04b0*/ 	.word	0x00000000
        /*04b4*/ 	.short	0x010a
        /*04b6*/ 	.byte	0x05
	.zero		1


	//   ....[59]....
        /*04b8*/ 	.word	0x00002700
        /*04bc*/ 	.word	0x000000ff
        /*04c0*/ 	.word	0x00000000
        /*04c4*/ 	.short	0x010a
        /*04c6*/ 	.byte	0x05
	.zero		1


	//   ....[60]....
        /*04c8*/ 	.word	0x000027a0
        /*04cc*/ 	.word	0x00000000
        /*04d0*/ 	.word	0x00000000
        /*04d4*/ 	.short	0x010a
        /*04d6*/ 	.byte	0xff
	.zero		1


	//   ....[61]....
        /*04d8*/ 	.word	0x000028c0
        /*04dc*/ 	.word	0x00000000
        /*04e0*/ 	.word	0x00000130
        /*04e4*/ 	.short	0x010a
        /*04e6*/ 	.byte	0xff
	.zero		1


	//   ....[62]....
        /*04e8*/ 	.word	0x00002920
        /*04ec*/ 	.word	0x00000004
        /*04f0*/ 	.word	0x00000000
        /*04f4*/ 	.short	0x0101
        /*04f6*/ 	.byte	0xff
	.zero		1


	//   ....[63]....
        /*04f8*/ 	.word	0x00002940
        /*04fc*/ 	.word	0x000000ff
        /*0500*/ 	.word	0x000000e0
        /*0504*/ 	.short	0x010a
        /*0506*/ 	.byte	0x05
	.zero		1


	//   ....[64]....
        /*0508*/ 	.word	0x00002a60
        /*050c*/ 	.word	0x00000000
        /*0510*/ 	.word	0x000000d0
        /*0514*/ 	.short	0x010a
        /*0516*/ 	.byte	0xff
	.zero		1


	//   ....[65]....
        /*0518*/ 	.word	0x00002b70
        /*051c*/ 	.word	0x00000000
        /*0520*/ 	.word	0x00000000
        /*0524*/ 	.short	0x0101
        /*0526*/ 	.byte	0xff
	.zero		1


	//   ....[66]....
        /*0528*/ 	.word	0x00002c00
        /*052c*/ 	.word	0x000000ff
        /*0530*/ 	.word	0x000000e0
        /*0534*/ 	.short	0x0106
        /*0536*/ 	.byte	0x05
	.zero		1


	//   ....[67]....
        /*0538*/ 	.word	0x00002c20
        /*053c*/ 	.word	0x000000ff
        /*0540*/ 	.word	0x000000e0
        /*0544*/ 	.short	0x010a
        /*0546*/ 	.byte	0x05
	.zero		1


	//   ....[68]....
        /*0548*/ 	.word	0x00002cb0
        /*054c*/ 	.word	0x000000ff
        /*0550*/ 	.word	0x000000e0
        /*0554*/ 	.short	0x0106
        /*0556*/ 	.byte	0x04
	.zero		1


	//   ....[69]....
        /*0558*/ 	.word	0x00002cf0
        /*055c*/ 	.word	0x00000000
        /*0560*/ 	.word	0x000000e0
        /*0564*/ 	.short	0x010a
        /*0566*/ 	.byte	0xff
	.zero		1


	//   ....[70]....
        /*0568*/ 	.word	0x00003220
        /*056c*/ 	.word	0x00000000
        /*0570*/ 	.word	0x000000d0
        /*0574*/ 	.short	0x010a
        /*0576*/ 	.byte	0xff
	.zero		1


	//   ....[71]....
        /*0578*/ 	.word	0x00003320
        /*057c*/ 	.word	0x00000003
        /*0580*/ 	.word	0x00000000
        /*0584*/ 	.short	0x0101
        /*0586*/ 	.byte	0xff
	.zero		1


	//   ....[72]....
        /*0588*/ 	.word	0x00003330
        /*058c*/ 	.word	0x000000ff
        /*0590*/ 	.word	0x00000000
        /*0594*/ 	.short	0x010a
        /*0596*/ 	.byte	0x06
	.zero		1


	//   ....[73]....
        /*0598*/ 	.word	0x000033b0
        /*059c*/ 	.word	0x000000ff
        /*05a0*/ 	.word	0x00000110
        /*05a4*/ 	.short	0x010a
        /*05a6*/ 	.byte	0x07
	.zero		1


	//   ....[74]....
        /*05a8*/ 	.word	0x00003490
        /*05ac*/ 	.word	0x000000ff
        /*05b0*/ 	.word	0x00000000
        /*05b4*/ 	.short	0x010a
        /*05b6*/ 	.byte	0x06
	.zero		1


	//   ....[75]....
        /*05b8*/ 	.word	0x000035c0
        /*05bc*/ 	.word	0x000000ff
        /*05c0*/ 	.word	0x00000000
        /*05c4*/ 	.short	0x010a
        /*05c6*/ 	.byte	0x1a
	.zero		1


	//   ....[76]....
        /*05c8*/ 	.word	0x00003860
        /*05cc*/ 	.word	0x000000ff
        /*05d0*/ 	.word	0x00000000
        /*05d4*/ 	.short	0x010a
        /*05d6*/ 	.byte	0x06
	.zero		1


	//   ....[77]....
        /*05d8*/ 	.word	0x000038f0
        /*05dc*/ 	.word	0x000000ff
        /*05e0*/ 	.word	0x00000000
        /*05e4*/ 	.short	0x010a
        /*05e6*/ 	.byte	0x06
	.zero		1


	//   ....[78]....
        /*05e8*/ 	.word	0x00003980
        /*05ec*/ 	.word	0x000000ff
        /*05f0*/ 	.word	0x00000000
        /*05f4*/ 	.short	0x010a
        /*05f6*/ 	.byte	0x06
	.zero		1


	//   ....[79]....
        /*05f8*/ 	.word	0x00003a10
        /*05fc*/ 	.word	0x000000ff
        /*0600*/ 	.word	0x00000000
        /*0604*/ 	.short	0x010a
        /*0606*/ 	.byte	0x07
	.zero		1


	//   ....[80]....
        /*0608*/ 	.word	0x00003e90
        /*060c*/ 	.word	0x00000000
        /*0610*/ 	.word	0x000000d0
        /*0614*/ 	.short	0x010a
        /*0616*/ 	.byte	0xff
	.zero		1


	//   ....[81]....
        /*0618*/ 	.word	0x00003f50
        /*061c*/ 	.word	0x00000000
        /*0620*/ 	.word	0x00000000
        /*0624*/ 	.short	0x0101
        /*0626*/ 	.byte	0xff
	.zero		1


	//   ....[82]....
        /*0628*/ 	.word	0x00004270
        /*062c*/ 	.word	0x000000ff
        /*0630*/ 	.word	0x000000c8
        /*0634*/ 	.short	0x010a
        /*0636*/ 	.byte	0x07
	.zero		1


	//   ....[83]....
        /*0638*/ 	.word	0x00004460
        /*063c*/ 	.word	0x000000ff
        /*0640*/ 	.word	0x000000a0
        /*0644*/ 	.short	0x010a
        /*0646*/ 	.byte	0x07
	.zero		1


	//   ....[84]....
        /*0648*/ 	.word	0x000045d0
        /*064c*/ 	.word	0x000000ff
        /*0650*/ 	.word	0x00000080
        /*0654*/ 	.short	0x010b
        /*0656*/ 	.byte	0x07
	.zero		1


	//   ....[85]....
        /*0658*/ 	.word	0x000045e0
        /*065c*/ 	.word	0x000000ff
        /*0660*/ 	.word	0x00000000
        /*0664*/ 	.short	0x0101
        /*0666*/ 	.byte	0x08
	.zero		1


	//   ....[86]....
        /*0668*/ 	.word	0x00004600
        /*066c*/ 	.word	0x000000ff
        /*0670*/ 	.word	0x000000a8
        /*0674*/ 	.short	0x010a
        /*0676*/ 	.byte	0x07
	.zero		1


	//   ....[87]....
        /*0678*/ 	.word	0x00004760
        /*067c*/ 	.word	0x000000ff
        /*0680*/ 	.word	0x00000088
        /*0684*/ 	.short	0x010b
        /*0686*/ 	.byte	0x07
	.zero		1


	//   ....[88]....
        /*0688*/ 	.word	0x00004770
        /*068c*/ 	.word	0x000000ff
        /*0690*/ 	.word	0x00000000
        /*0694*/ 	.short	0x0101
        /*0696*/ 	.byte	0x08
	.zero		1


	//   ....[89]....
        /*0698*/ 	.word	0x00004780
        /*069c*/ 	.word	0x000000ff
        /*06a0*/ 	.word	0x000000b0
        /*06a4*/ 	.short	0x010a
        /*06a6*/ 	.byte	0x07
	.zero		1


	//   ....[90]....
        /*06a8*/ 	.word	0x00004920
        /*06ac*/ 	.word	0x000000ff
        /*06b0*/ 	.word	0x00000090
        /*06b4*/ 	.short	0x010b
        /*06b6*/ 	.byte	0x07
	.zero		1


	//   ....[91]....
        /*06b8*/ 	.word	0x00004990
        /*06bc*/ 	.word	0x000000ff
        /*06c0*/ 	.word	0x00000000
        /*06c4*/ 	.short	0x0101
        /*06c6*/ 	.byte	0x08
	.zero		1


	//   ....[92]....
        /*06c8*/ 	.word	0x000049c0
        /*06cc*/ 	.word	0x000000ff
        /*06d0*/ 	.word	0x000000b8
        /*06d4*/ 	.short	0x010a
        /*06d6*/ 	.byte	0x07
	.zero		1


	//   ....[93]....
        /*06d8*/ 	.word	0x00004bd0
        /*06dc*/ 	.word	0x000000ff
        /*06e0*/ 	.word	0x00000098
        /*06e4*/ 	.short	0x010b
        /*06e6*/ 	.byte	0x07
	.zero		1


	//   ....[94]....
        /*06e8*/ 	.word	0x00004bf0
        /*06ec*/ 	.word	0x000000ff
        /*06f0*/ 	.word	0x00000000
        /*06f4*/ 	.short	0x0101
        /*06f6*/ 	.byte	0x0d
	.zero		1


	//   ....[95]....
        /*06f8*/ 	.word	0x00004c20
        /*06fc*/ 	.word	0x000000ff
        /*0700*/ 	.word	0x000000a0
        /*0704*/ 	.short	0x010a
        /*0706*/ 	.byte	0x07
	.zero		1


	//   ....[96]....
        /*0708*/ 	.word	0x00004c40
        /*070c*/ 	.word	0x000000ff
        /*0710*/ 	.word	0x000000a8
        /*0714*/ 	.short	0x010a
        /*0716*/ 	.byte	0x07
	.zero		1


	//   ....[97]....
        /*0718*/ 	.word	0x00004c60
        /*071c*/ 	.word	0x000000ff
        /*0720*/ 	.word	0x000000b0
        /*0724*/ 	.short	0x010a
        /*0726*/ 	.byte	0x07
	.zero		1


	//   ....[98]....
        /*0728*/ 	.word	0x00004ca0
        /*072c*/ 	.word	0x00000000
        /*0730*/ 	.word	0x000000b8
        /*0734*/ 	.short	0x010a
        /*0736*/ 	.byte	0xff
	.zero		1


	//   ....[99]....
        /*0738*/ 	.word	0x00005000
        /*073c*/ 	.word	0x00000000
        /*0740*/ 	.word	0x000000d0
        /*0744*/ 	.short	0x010a
        /*0746*/ 	.byte	0xff
	.zero		1


	//   ....[100]....
        /*0748*/ 	.word	0x00005110
        /*074c*/ 	.word	0x00000000
        /*0750*/ 	.word	0x00000000
        /*0754*/ 	.short	0x0101
        /*0756*/ 	.byte	0xff
	.zero		1


	//   ....[101]....
        /*0758*/ 	.word	0x00005b70
        /*075c*/ 	.word	0x000000ff
        /*0760*/ 	.word	0x00000080
        /*0764*/ 	.short	0x010a
        /*0766*/ 	.byte	0x30
	.zero		1


	//   ....[102]....
        /*0768*/ 	.word	0x00005be0
        /*076c*/ 	.word	0x0000004f
        /*0770*/ 	.word	0x000000f0
        /*0774*/ 	.short	0x010a
        /*0776*/ 	.byte	0xff
	.zero		1


	//   ....[103]....
        /*0778*/ 	.word	0x00005c90
        /*077c*/ 	.word	0x000000ff
        /*0780*/ 	.word	0x00000080
        /*0784*/ 	.short	0x010a
        /*0786*/ 	.byte	0x30
	.zero		1


	//   ....[104]....
        /*0788*/ 	.word	0x00005d70
        /*078c*/ 	.word	0x0000004f
        /*0790*/ 	.word	0x000000f0
        /*0794*/ 	.short	0x010a
        /*0796*/ 	.byte	0xff
	.zero		1


	//   ....[105]....
        /*0798*/ 	.word	0x000064a0
        /*079c*/ 	.word	0x00000000
        /*07a0*/ 	.word	0x00000000
        /*07a4*/ 	.short	0x0101
        /*07a6*/ 	.byte	0xff
	.zero		1


	//   ....[106]....
        /*07a8*/ 	.word	0x000064b0
        /*07ac*/ 	.word	0x00000003
        /*07b0*/ 	.word	0x00000080
        /*07b4*/ 	.short	0x010a
        /*07b6*/ 	.byte	0xff
	.zero		1


	//   ....[107]....
        /*07b8*/ 	.word	0x00006570
        /*07bc*/ 	.word	0x00000003
        /*07c0*/ 	.word	0x00000080
        /*07c4*/ 	.short	0x010a
        /*07c6*/ 	.byte	0xff
	.zero		1


	//   ....[108]....
        /*07c8*/ 	.word	0x00006d20
        /*07cc*/ 	.word	0x00000026
        /*07d0*/ 	.word	0x00000000
        /*07d4*/ 	.short	0x0101
        /*07d6*/ 	.byte	0xff
	.zero		1


	//   ....[109]....
        /*07d8*/ 	.word	0x00006d40
        /*07dc*/ 	.word	0x00000053
        /*07e0*/ 	.word	0x00000080
        /*07e4*/ 	.short	0x010a
        /*07e6*/ 	.byte	0xff
	.zero		1


	//   ....[110]....
        /*07e8*/ 	.word	0x00006df0
        /*07ec*/ 	.word	0x00000053
        /*07f0*/ 	.word	0x00000080
        /*07f4*/ 	.short	0x010a
        /*07f6*/ 	.byte	0xff
	.zero		1


	//   ....[111]....
        /*07f8*/ 	.word	0x000075a0
        /*07fc*/ 	.word	0x00000026
        /*0800*/ 	.word	0x00000000
        /*0804*/ 	.short	0x0101
        /*0806*/ 	.byte	0xff
	.zero		1


	//   ....[112]....
        /*0808*/ 	.word	0x000075c0
        /*080c*/ 	.word	0x00000058
        /*0810*/ 	.word	0x00000080
        /*0814*/ 	.short	0x010a
        /*0816*/ 	.byte	0xff
	.zero		1


	//   ....[113]....
        /*0818*/ 	.word	0x00007670
        /*081c*/ 	.word	0x00000058
        /*0820*/ 	.word	0x00000080
        /*0824*/ 	.short	0x010a
        /*0826*/ 	.byte	0xff
	.zero		1


	//   ....[114]....
        /*0828*/ 	.word	0x000079a0
        /*082c*/ 	.word	0x000000ff
        /*0830*/ 	.word	0x00000000
        /*0834*/ 	.short	0x0101
        /*0836*/ 	.byte	0x05
	.zero		1


	//   ....[115]....
        /*0838*/ 	.word	0x00007e80
        /*083c*/ 	.word	0x00000002
        /*0840*/ 	.word	0x00000000
        /*0844*/ 	.short	0x0101
        /*0846*/ 	.byte	0xff
	.zero		1


	//   ....[116]....
        /*0848*/ 	.word	0x000080f0
        /*084c*/ 	.word	0x000000ff
        /*0850*/ 	.word	0x00000000
        /*0854*/ 	.short	0x0101
        /*0856*/ 	.byte	0x04
	.zero		1


	//   ....[117]....
        /*0858*/ 	.word	0x00008110
        /*085c*/ 	.word	0x00000003
        /*0860*/ 	.word	0x00000140
        /*0864*/ 	.short	0x010a
        /*0866*/ 	.byte	0xff
	.zero		1


	//   ....[118]....
        /*0868*/ 	.word	0x00008170
        /*086c*/ 	.word	0x00000002
        /*0870*/ 	.word	0x00000040
        /*0874*/ 	.short	0x010a
        /*0876*/ 	.byte	0xff
	.zero		1


	//   ....[119]....
        /*0878*/ 	.word	0x000081d0
        /*087c*/ 	.word	0x00000002
        /*0880*/ 	.word	0x00000040
        /*0884*/ 	.short	0x010a
        /*0886*/ 	.byte	0xff
	.zero		1


	//   ....[120]....
        /*0888*/ 	.word	0x00008220
        /*088c*/ 	.word	0x00000002
        /*0890*/ 	.word	0x000000d0
        /*0894*/ 	.short	0x010a
        /*0896*/ 	.byte	0xff
	.zero		1


	//   ....[121]....
        /*0898*/ 	.word	0x00008280
        /*089c*/ 	.word	0x00000000
        /*08a0*/ 	.word	0x00000000
        /*08a4*/ 	.short	0x010a
        /*08a6*/ 	.byte	0xff
	.zero		1


	//   ....[122]....
        /*08a8*/ 	.word	0x000082e0
        /*08ac*/ 	.word	0x00000000
        /*08b0*/ 	.word	0x00000000
        /*08b4*/ 	.short	0x010a
        /*08b6*/ 	.byte	0xff
	.zero		1


	//   ....[123]....
        /*08b8*/ 	.word	0x00008340
        /*08bc*/ 	.word	0x00000000
        /*08c0*/ 	.word	0x00000000
        /*08c4*/ 	.short	0x010a
        /*08c6*/ 	.byte	0xff
	.zero		1


	//   ....[124]....
        /*08c8*/ 	.word	0x000083a0
        /*08cc*/ 	.word	0x00000000
        /*08d0*/ 	.word	0x00000000
        /*08d4*/ 	.short	0x010a
        /*08d6*/ 	.byte	0xff
	.zero		1


	//   ....[125]....
        /*08d8*/ 	.word	0x00008400
        /*08dc*/ 	.word	0x00000000
        /*08e0*/ 	.word	0x00000000
        /*08e4*/ 	.short	0x010a
        /*08e6*/ 	.byte	0xff
	.zero		1


	//   ....[126]....
        /*08e8*/ 	.word	0x00008460
        /*08ec*/ 	.word	0x00000000
        /*08f0*/ 	.word	0x00000000
        /*08f4*/ 	.short	0x010a
        /*08f6*/ 	.byte	0xff
	.zero		1


	//   ....[127]....
        /*08f8*/ 	.word	0x000084c0
        /*08fc*/ 	.word	0x00000000
        /*0900*/ 	.word	0x00000000
        /*0904*/ 	.short	0x010a
        /*0906*/ 	.byte	0xff
	.zero		1


	//   ....[128]....
        /*0908*/ 	.word	0x00008510
        /*090c*/ 	.word	0x00000000
        /*0910*/ 	.word	0x00000130
        /*0914*/ 	.short	0x010a
        /*0916*/ 	.byte	0xff
	.zero		1


	//   ....[129]....
        /*0918*/ 	.word	0x00008570
        /*091c*/ 	.word	0x00000000
        /*0920*/ 	.word	0x000000e0
        /*0924*/ 	.short	0x010a
        /*0926*/ 	.byte	0xff
	.zero		1


	//   ....[130]....
        /*0928*/ 	.word	0x000085c0
        /*092c*/ 	.word	0x00000000
        /*0930*/ 	.word	0x000000d0
        /*0934*/ 	.short	0x010a
        /*0936*/ 	.byte	0xff
	.zero		1


	//   ....[131]....
        /*0938*/ 	.word	0x00008620
        /*093c*/ 	.word	0x00000000
        /*0940*/ 	.word	0x000000e0
        /*0944*/ 	.short	0x010a
        /*0946*/ 	.byte	0xff
	.zero		1


	//   ....[132]....
        /*0948*/ 	.word	0x00008670
        /*094c*/ 	.word	0x00000000
        /*0950*/ 	.word	0x000000d0
        /*0954*/ 	.short	0x010a
        /*0956*/ 	.byte	0xff
	.zero		1


	//   ....[133]....
        /*0958*/ 	.word	0x000086d0
        /*095c*/ 	.word	0x00000003
        /*0960*/ 	.word	0x00000110
        /*0964*/ 	.short	0x010a
        /*0966*/ 	.byte	0xff
	.zero		1


	//   ....[134]....
        /*0968*/ 	.word	0x00008730
        /*096c*/ 	.word	0x00000000
        /*0970*/ 	.word	0x00000000
        /*0974*/ 	.short	0x010a
        /*0976*/ 	.byte	0xff
	.zero		1


	//   ....[135]....
        /*0978*/ 	.word	0x00008790
        /*097c*/ 	.word	0x00000000
        /*0980*/ 	.word	0x00000000
        /*0984*/ 	.short	0x010a
        /*0986*/ 	.byte	0xff
	.zero		1


	//   ....[136]....
        /*0988*/ 	.word	0x000087f0
        /*098c*/ 	.word	0x00000000
        /*0990*/ 	.word	0x00000000
        /*0994*/ 	.short	0x010a
        /*0996*/ 	.byte	0xff
	.zero		1


	//   ....[137]....
        /*0998*/ 	.word	0x00008850
        /*099c*/ 	.word	0x00000000
        /*09a0*/ 	.word	0x00000000
        /*09a4*/ 	.short	0x010a
        /*09a6*/ 	.byte	0xff
	.zero		1


	//   ....[138]....
        /*09a8*/ 	.word	0x000088b0
        /*09ac*/ 	.word	0x00000000
        /*09b0*/ 	.word	0x00000000
        /*09b4*/ 	.short	0x010a
        /*09b6*/ 	.byte	0xff
	.zero		1


	//   ....[139]....
        /*09b8*/ 	.word	0x00008900
        /*09bc*/ 	.word	0x00000000
        /*09c0*/ 	.word	0x000000d0
        /*09c4*/ 	.short	0x010a
        /*09c6*/ 	.byte	0xff
	.zero		1


	//   ....[140]....
        /*09c8*/ 	.word	0x00008960
        /*09cc*/ 	.word	0x00000000
        /*09d0*/ 	.word	0x000000c8
        /*09d4*/ 	.short	0x010a
        /*09d6*/ 	.byte	0xff
	.zero		1


	//   ....[141]....
        /*09d8*/ 	.word	0x000089c0
        /*09dc*/ 	.word	0x00000003
        /*09e0*/ 	.word	0x000000a0
        /*09e4*/ 	.short	0x010a
        /*09e6*/ 	.byte	0xff
	.zero		1


	//   ....[142]....
        /*09e8*/ 	.word	0x00008a20
        /*09ec*/ 	.word	0x00000003
        /*09f0*/ 	.word	0x000000a8
        /*09f4*/ 	.short	0x010a
        /*09f6*/ 	.byte	0xff
	.zero		1


	//   ....[143]....
        /*09f8*/ 	.word	0x00008a80
        /*09fc*/ 	.word	0x00000003
        /*0a00*/ 	.word	0x000000b0
        /*0a04*/ 	.short	0x010a
        /*0a06*/ 	.byte	0xff
	.zero		1


	//   ....[144]....
        /*0a08*/ 	.word	0x00008ae0
        /*0a0c*/ 	.word	0x00000003
        /*0a10*/ 	.word	0x000000b8
        /*0a14*/ 	.short	0x010a
        /*0a16*/ 	.byte	0xff
	.zero		1


	//   ....[145]....
        /*0a18*/ 	.word	0x00008b40
        /*0a1c*/ 	.word	0x00000000
        /*0a20*/ 	.word	0x000000a0
        /*0a24*/ 	.short	0x010a
        /*0a26*/ 	.byte	0xff
	.zero		1


	//   ....[146]....
        /*0a28*/ 	.word	0x00008ba0
        /*0a2c*/ 	.word	0x00000000
        /*0a30*/ 	.word	0x000000a8
        /*0a34*/ 	.short	0x010a
        /*0a36*/ 	.byte	0xff
	.zero		1


	//   ....[147]....
        /*0a38*/ 	.word	0x00008c00
        /*0a3c*/ 	.word	0x00000000
        /*0a40*/ 	.word	0x000000b0
        /*0a44*/ 	.short	0x010a
        /*0a46*/ 	.byte	0xff
	.zero		1


	//   ....[148]....
        /*0a48*/ 	.word	0x00008c50
        /*0a4c*/ 	.word	0x00000000
        /*0a50*/ 	.word	0x000000d0
        /*0a54*/ 	.short	0x010a
        /*0a56*/ 	.byte	0xff
	.zero		1


	//   ....[149]....
        /*0a58*/ 	.word	0x00008cb0
        /*0a5c*/ 	.word	0x00000002
        /*0a60*/ 	.word	0x00000080
        /*0a64*/ 	.short	0x010a
        /*0a66*/ 	.byte	0xff
	.zero		1


	//   ....[150]....
        /*0a68*/ 	.word	0x00008d00
        /*0a6c*/ 	.word	0x0000004f
        /*0a70*/ 	.word	0x000000f0
        /*0a74*/ 	.short	0x010a
        /*0a76*/ 	.byte	0xff
	.zero		1


	//   ....[151]....
        /*0a78*/ 	.word	0x00008d50
        /*0a7c*/ 	.word	0x00000003
        /*0a80*/ 	.word	0x00000080
        /*0a84*/ 	.short	0x010a
        /*0a86*/ 	.byte	0xff
	.zero		1


	//   ....[152]....
        /*0a88*/ 	.word	0x00008da0
        /*0a8c*/ 	.word	0x00000053
        /*0a90*/ 	.word	0x00000080
        /*0a94*/ 	.short	0x010a
        /*0a96*/ 	.byte	0xff
	.zero		1


	//   ....[153]....
        /*0a98*/ 	.word	0x00008df0
        /*0a9c*/ 	.word	0x00000058
        /*0aa0*/ 	.word	0x00000080
        /*0aa4*/ 	.short	0x010a
        /*0aa6*/ 	.byte	0xff
	.zero		1


	//----- nvinfo : EIATTR_NUM_MBARRIERS
	.align		4
.L_47:
        /*0aa8*/ 	.byte	0x03, 0x38
        /*0aaa*/ 	.short	0x002a


	//----- nvinfo : EIATTR_EXIT_INSTR_OFFSETS
	.align		4
        /*0aac*/ 	.byte	0x04, 0x1c
        /*0aae*/ 	.short	(.L_49 - .L_48)


	//   ....[0]....
.L_48:
        /*0ab0*/ 	.word	0x000027d0


	//   ....[1]....
        /*0ab4*/ 	.word	0x00002cc0


	//   ....[2]....
        /*0ab8*/ 	.word	0x00002d20


	//   ....[3]....
        /*0abc*/ 	.word	0x00003c70


	//   ....[4]....
        /*0ac0*/ 	.word	0x00004cd0


	//   ....[5]....
        /*0ac4*/ 	.word	0x00004d10


	//   ....[6]....
        /*0ac8*/ 	.word	0x00007fe0


	//   ....[7]....
        /*0acc*/ 	.word	0x00008060


	//   ....[8]....
        /*0ad0*/ 	.word	0x00008090


	//   ....[9]....
        /*0ad4*/ 	.word	0x00008100


	//----- nvinfo : EIATTR_MAX_THREADS
	.align		4
.L_49:
        /*0ad8*/ 	.byte	0x04, 0x05
        /*0ada*/ 	.short	(.L_51 - .L_50)
.L_50:
        /*0adc*/ 	.word	0x00000100
        /*0ae0*/ 	.word	0x00000001
        /*0ae4*/ 	.word	0x00000001


	//----- nvinfo : EIATTR_CRS_STACK_SIZE
	.align		4
.L_51:
        /*0ae8*/ 	.byte	0x04, 0x1e
        /*0aea*/ 	.short	(.L_53 - .L_52)
.L_52:
        /*0aec*/ 	.word	0x00000000


	//----- nvinfo : EIATTR_CBANK_PARAM_SIZE
	.align		4
.L_53:
        /*0af0*/ 	.byte	0x03, 0x19
        /*0af2*/ 	.short	0x0800


	//----- nvinfo : EIATTR_PARAM_CBANK
	.align		4
        /*0af4*/ 	.byte	0x04, 0x0a
        /*0af6*/ 	.short	(.L_55 - .L_54)
	.align		4
.L_54:
        /*0af8*/ 	.word	index@(.nv.constant0._ZN7cutlass13device_kernelINS_4gemm6kernel13GemmUniversalIN4cute5tupleIJiiiiEEENS1_10collective13CollectiveMmaINS1_35MainloopSm100TmaUmmaWarpSpecializedILi8ELi2ELi4ENS5_IJNS4_1CILi1EEESB_SB_EEEEENS5_IJNSA_ILi64EEENSA_ILi128EEESE_EEENS_6half_tENS5_IJSB_llEEESH_NS5_IJlSB_lEEENS4_8TiledMMAINS4_8MMA_AtomIJNS4_20SM100_MMA_F16BF16_SSISH_SH_fLi64ELi128ELNS4_4UMMA5MajorE1ELSO_0ELNSN_7ScaleInE0ELSP_0EEEEEENS4_6LayoutISC_NS5_IJNSA_ILi0EEEST_ST_EEEEENS5_IJNS4_10UnderscoreESW_SW_EEEEENS4_13SM90_TMA_LOADENS4_14ComposedLayoutINS4_7SwizzleILi3ELi4ELi3EEENS4_18smem_ptr_flag_bitsILi16EEENSS_INS5_IJSE_NSA_ILi8EEEEEENS5_IJSB_SE_EEEEEEEvNS4_8identityESZ_NS10_IS12_S14_NSS_INS5_IJS15_SE_EEENS5_IJSE_SB_EEEEEEEvS1A_EENS_8epilogue10collective18CollectiveEpilogueINS1G_23Sm100TmaWarpSpecializedILi4ELi2ELi16ELb1ELb0EEEJSG_NS5_IJNSS_ISE_SB_EENSS_INSA_ILi32EEESB_EEEEESH_SJ_SH_SJ_NS1G_6fusion15FusionCallbacksIS1K_NS1P_17LinearCombinationISH_fSH_fLNS_15FloatRoundStyleE2EEESG_S1O_JEEENS4_5SM1004TMEM4LOAD26SM100_TMEM_LOAD_16dp256b4xESZ_NS10_INS11_ILi2ELi4ELi3EEES14_NSS_INS5_IJS15_S1M_EEENS5_IJS1M_SB_EEEEEEENS4_17SM75_U32x4_LDSM_NENS4_14SM90_TMA_STOREES23_NS4_17SM90_U32x4_STSM_NENS4_39AutoVectorizingCopyWithAssumedAlignmentILi128EEEEEEvvEEEEvNT_6ParamsE)
        /*0afc*/ 	.short	0x0380
        /*0afe*/ 	.short	0x0800


	//----- nvinfo : EIATTR_SW_WAR
	.align		4
.L_55:
        /*0b00*/ 	.byte	0x04, 0x36
        /*0b02*/ 	.short	(.L_57 - .L_56)
.L_56:
        /*0b04*/ 	.word	0x00000008
.L_57:


//--------------------- .nv.callgraph             --------------------------
	.section	.nv.callgraph,"",@"SHT_CUDA_CALLGRAPH"
	.align	4
	.sectionentsize	8
	.align		4
        /*0000*/ 	.word	0x00000000
	.align		4
        /*0004*/ 	.word	0xffffffff
	.align		4
        /*0008*/ 	.word	index@(_ZN7cutlass13device_kernelINS_4gemm6kernel13GemmUniversalIN4cute5tupleIJiiiiEEENS1_10collective13CollectiveMmaINS1_35MainloopSm100TmaUmmaWarpSpecializedILi8ELi2ELi4ENS5_IJNS4_1CILi1EEESB_SB_EEEEENS5_IJNSA_ILi64EEENSA_ILi128EEESE_EEENS_6half_tENS5_IJSB_llEEESH_NS5_IJlSB_lEEENS4_8TiledMMAINS4_8MMA_AtomIJNS4_20SM100_MMA_F16BF16_SSISH_SH_fLi64ELi128ELNS4_4UMMA5MajorE1ELSO_0ELNSN_7ScaleInE0ELSP_0EEEEEENS4_6LayoutISC_NS5_IJNSA_ILi0EEEST_ST_EEEEENS5_IJNS4_10UnderscoreESW_SW_EEEEENS4_13SM90_TMA_LOADENS4_14ComposedLayoutINS4_7SwizzleILi3ELi4ELi3EEENS4_18smem_ptr_flag_bitsILi16EEENSS_INS5_IJSE_NSA_ILi8EEEEEENS5_IJSB_SE_EEEEEEEvNS4_8identityESZ_NS10_IS12_S14_NSS_INS5_IJS15_SE_EEENS5_IJSE_SB_EEEEEEEvS1A_EENS_8epilogue10collective18CollectiveEpilogueINS1G_23Sm100TmaWarpSpecializedILi4ELi2ELi16ELb1ELb0EEEJSG_NS5_IJNSS_ISE_SB_EENSS_INSA_ILi32EEESB_EEEEESH_SJ_SH_SJ_NS1G_6fusion15FusionCallbacksIS1K_NS1P_17LinearCombinationISH_fSH_fLNS_15FloatRoundStyleE2EEESG_S1O_JEEENS4_5SM1004TMEM4LOAD26SM100_TMEM_LOAD_16dp256b4xESZ_NS10_INS11_ILi2ELi4ELi3EEES14_NSS_INS5_IJS15_S1M_EEENS5_IJS1M_SB_EEEEEEENS4_17SM75_U32x4_LDSM_NENS4_14SM90_TMA_STOREES23_NS4_17SM90_U32x4_STSM_NENS4_39AutoVectorizingCopyWithAssumedAlignmentILi128EEEEEEvvEEEEvNT_6ParamsE)
	.align		4
        /*000c*/ 	.word	index@(__assertfail)
	.align		4
        /*0010*/ 	.word	0x00000000
	.align		4
        /*0014*/ 	.word	0xfffffffe
	.align		4
        /*0018*/ 	.word	0x00000000
	.align		4
        /*001c*/ 	.word	0xfffffffd
	.align		4
        /*0020*/ 	.word	0x00000000
	.align		4
        /*0024*/ 	.word	0xfffffffc


//--------------------- .nv.constant4             --------------------------
	.section	.nv.constant4,"a",@progbits
	.align	8
	.align		8
.nv.constant4:
        /*0000*/ 	.dword	__assertfail
	.align		8
        /*0008*/ 	.dword	__unnamed_1
	.align		8
        /*0010*/ 	.dword	__unnamed_2
	.align		8
        /*0018*/ 	.dword	_ZN40_INTERNAL_34d66731_4_k_cu_2e927ef3_317444cuda3std3__45__cpo5beginE
	.align		8
        /*0020*/ 	.dword	_ZN40_INTERNAL_34d66731_4_k_cu_2e927ef3_317444cuda3std3__45__cpo3endE
	.align		8
        /*0028*/ 	.dword	_ZN40_INTERNAL_34d66731_4_k_cu_2e927ef3_317444cuda3std3__45__cpo6cbeginE
	.align		8
        /*0030*/ 	.dword	_ZN40_INTERNAL_34d66731_4_k_cu_2e927ef3_317444cuda3std3__45__cpo4cendE
	.align		8
        /*0038*/ 	.dword	_ZN40_INTERNAL_34d66731_4_k_cu_2e927ef3_317444cuda3std3__442_GLOBAL__N__34d66731_4_k_cu_2e927ef3_317446ignoreE
	.align		8
        /*0040*/ 	.dword	_ZN40_INTERNAL_34d66731_4_k_cu_2e927ef3_317444cuda3std3__419piecewise_constructE
	.align		8
        /*0048*/ 	.dword	_ZN40_INTERNAL_34d66731_4_k_cu_2e927ef3_317444cuda3std3__48in_placeE
	.align		8
        /*0050*/ 	.dword	_ZN40_INTERNAL_34d66731_4_k_cu_2e927ef3_317444cuda3std6ranges3__45__cpo4swapE
	.align		8
        /*0058*/ 	.dword	_ZN40_INTERNAL_34d66731_4_k_cu_2e927ef3_317444cuda3std6ranges3__45__cpo9iter_moveE
	.align		8
        /*0060*/ 	.dword	_ZN40_INTERNAL_34d66731_4_k_cu_2e927ef3_317444cute7productE
	.align		8
        /*0068*/ 	.dword	_ZN40_INTERNAL_34d66731_4_k_cu_2e927ef3_317444cute1_E
	.align		8
        /*0070*/ 	.dword	$str$25
	.align		8
        /*0078*/ 	.dword	$str$26
	.align		8
        /*0080*/ 	.dword	$str$27
	.align		8
        /*0088*/ 	.dword	$str$28


//--------------------- .text._ZN7cutlass13device_kernelINS_4gemm6kernel13GemmUniversalIN4cute5tupleIJiiiiEEENS1_10collective13CollectiveMmaINS1_35MainloopSm100TmaUmmaWarpSpecializedILi8ELi2ELi4ENS5_IJNS4_1CILi1EEESB_SB_EEEEENS5_IJNSA_ILi64EEENSA_ILi128EEESE_EEENS_6half_tENS5_IJSB_llEEESH_NS5_IJlSB_lEEENS4_8TiledMMAINS4_8MMA_AtomIJNS4_20SM100_MMA_F16BF16_SSISH_SH_fLi64ELi128ELNS4_4UMMA5MajorE1ELSO_0ELNSN_7ScaleInE0ELSP_0EEEEEENS4_6LayoutISC_NS5_IJNSA_ILi0EEEST_ST_EEEEENS5_IJNS4_10UnderscoreESW_SW_EEEEENS4_13SM90_TMA_LOADENS4_14ComposedLayoutINS4_7SwizzleILi3ELi4ELi3EEENS4_18smem_ptr_flag_bitsILi16EEENSS_INS5_IJSE_NSA_ILi8EEEEEENS5_IJSB_SE_EEEEEEEvNS4_8identityESZ_NS10_IS12_S14_NSS_INS5_IJS15_SE_EEENS5_IJSE_SB_EEEEEEEvS1A_EENS_8epilogue10collective18CollectiveEpilogueINS1G_23Sm100TmaWarpSpecializedILi4ELi2ELi16ELb1ELb0EEEJSG_NS5_IJNSS_ISE_SB_EENSS_INSA_ILi32EEESB_EEEEESH_SJ_SH_SJ_NS1G_6fusion15FusionCallbacksIS1K_NS1P_17LinearCombinationISH_fSH_fLNS_15FloatRoundStyleE2EEESG_S1O_JEEENS4_5SM1004TMEM4LOAD26SM100_TMEM_LOAD_16dp256b4xESZ_NS10_INS11_ILi2ELi4ELi3EEES14_NSS_INS5_IJS15_S1M_EEENS5_IJS1M_SB_EEEEEEENS4_17SM75_U32x4_LDSM_NENS4_14SM90_TMA_STOREES23_NS4_17SM90_U32x4_STSM_NENS4_39AutoVectorizingCopyWithAssumedAlignmentILi128EEEEEEvvEEEEvNT_6ParamsE --------------------------
	.section	.text._ZN7cutlass13device_kernelINS_4gemm6kernel13GemmUniversalIN4cute5tupleIJiiiiEEENS1_10collective13CollectiveMmaINS1_35MainloopSm100TmaUmmaWarpSpecializedILi8ELi2ELi4ENS5_IJNS4_1CILi1EEESB_SB_EEEEENS5_IJNSA_ILi64EEENSA_ILi128EEESE_EEENS_6half_tENS5_IJSB_llEEESH_NS5_IJlSB_lEEENS4_8TiledMMAINS4_8MMA_AtomIJNS4_20SM100_MMA_F16BF16_SSISH_SH_fLi64ELi128ELNS4_4UMMA5MajorE1ELSO_0ELNSN_7ScaleInE0ELSP_0EEEEEENS4_6LayoutISC_NS5_IJNSA_ILi0EEEST_ST_EEEEENS5_IJNS4_10UnderscoreESW_SW_EEEEENS4_13SM90_TMA_LOADENS4_14ComposedLayoutINS4_7SwizzleILi3ELi4ELi3EEENS4_18smem_ptr_flag_bitsILi16EEENSS_INS5_IJSE_NSA_ILi8EEEEEENS5_IJSB_SE_EEEEEEEvNS4_8identityESZ_NS10_IS12_S14_NSS_INS5_IJS15_SE_EEENS5_IJSE_SB_EEEEEEEvS1A_EENS_8epilogue10collective18CollectiveEpilogueINS1G_23Sm100TmaWarpSpecializedILi4ELi2ELi16ELb1ELb0EEEJSG_NS5_IJNSS_ISE_SB_EENSS_INSA_ILi32EEESB_EEEEESH_SJ_SH_SJ_NS1G_6fusion15FusionCallbacksIS1K_NS1P_17LinearCombinationISH_fSH_fLNS_15FloatRoundStyleE2EEESG_S1O_JEEENS4_5SM1004TMEM4LOAD26SM100_TMEM_LOAD_16dp256b4xESZ_NS10_INS11_ILi2ELi4ELi3EEES14_NSS_INS5_IJS15_S1M_EEENS5_IJS1M_SB_EEEEEEENS4_17SM75_U32x4_LDSM_NENS4_14SM90_TMA_STOREES23_NS4_17SM90_U32x4_STSM_NENS4_39AutoVectorizingCopyWithAssumedAlignmentILi128EEEEEEvvEEEEvNT_6ParamsE,"ax",@progbits
	.align	128
.text._ZN7cutlass13device_kernelINS_4gemm6kernel13GemmUniversalIN4cute5tupleIJiiiiEEENS1_10collective13CollectiveMmaINS1_35MainloopSm100TmaUmmaWarpSpecializedILi8ELi2ELi4ENS5_IJNS4_1CILi1EEESB_SB_EEEEENS5_IJNSA_ILi64EEENSA_ILi128EEESE_EEENS_6half_tENS5_IJSB_llEEESH_NS5_IJlSB_lEEENS4_8TiledMMAINS4_8MMA_AtomIJNS4_20SM100_MMA_F16BF16_SSISH_SH_fLi64ELi128ELNS4_4UMMA5MajorE1ELSO_0ELNSN_7ScaleInE0ELSP_0EEEEEENS4_6LayoutISC_NS5_IJNSA_ILi0EEEST_ST_EEEEENS5_IJNS4_10UnderscoreESW_SW_EEEEENS4_13SM90_TMA_LOADENS4_14ComposedLayoutINS4_7SwizzleILi3ELi4ELi3EEENS4_18smem_ptr_flag_bitsILi16EEENSS_INS5_IJSE_NSA_ILi8EEEEEENS5_IJSB_SE_EEEEEEEvNS4_8identityESZ_NS10_IS12_S14_NSS_INS5_IJS15_SE_EEENS5_IJSE_SB_EEEEEEEvS1A_EENS_8epilogue10collective18CollectiveEpilogueINS1G_23Sm100TmaWarpSpecializedILi4ELi2ELi16ELb1ELb0EEEJSG_NS5_IJNSS_ISE_SB_EENSS_INSA_ILi32EEESB_EEEEESH_SJ_SH_SJ_NS1G_6fusion15FusionCallbacksIS1K_NS1P_17LinearCombinationISH_fSH_fLNS_15FloatRoundStyleE2EEESG_S1O_JEEENS4_5SM1004TMEM4LOAD26SM100_TMEM_LOAD_16dp256b4xESZ_NS10_INS11_ILi2ELi4ELi3EEES14_NSS_INS5_IJS15_S1M_EEENS5_IJS1M_SB_EEEEEEENS4_17SM75_U32x4_LDSM_NENS4_14SM90_TMA_STOREES23_NS4_17SM90_U32x4_STSM_NENS4_39AutoVectorizingCopyWithAssumedAlignmentILi128EEEEEEvvEEEEvNT_6ParamsE:
        .type           _ZN7cutlass13device_kernelINS_4gemm6kernel13GemmUniversalIN4cute5tupleIJiiiiEEENS1_10collective13CollectiveMmaINS1_35MainloopSm100TmaUmmaWarpSpecializedILi8ELi2ELi4ENS5_IJNS4_1CILi1EEESB_SB_EEEEENS5_IJNSA_ILi64EEENSA_ILi128EEESE_EEENS_6half_tENS5_IJSB_llEEESH_NS5_IJlSB_lEEENS4_8TiledMMAINS4_8MMA_AtomIJNS4_20SM100_MMA_F16BF16_SSISH_SH_fLi64ELi128ELNS4_4UMMA5MajorE1ELSO_0ELNSN_7ScaleInE0ELSP_0EEEEEENS4_6LayoutISC_NS5_IJNSA_ILi0EEEST_ST_EEEEENS5_IJNS4_10UnderscoreESW_SW_EEEEENS4_13SM90_TMA_LOADENS4_14ComposedLayoutINS4_7SwizzleILi3ELi4ELi3EEENS4_18smem_ptr_flag_bitsILi16EEENSS_INS5_IJSE_NSA_ILi8EEEEEENS5_IJSB_SE_EEEEEEEvNS4_8identityESZ_NS10_IS12_S14_NSS_INS5_IJS15_SE_EEENS5_IJSE_SB_EEEEEEEvS1A_EENS_8epilogue10collective18CollectiveEpilogueINS1G_23Sm100TmaWarpSpecializedILi4ELi2ELi16ELb1ELb0EEEJSG_NS5_IJNSS_ISE_SB_EENSS_INSA_ILi32EEESB_EEEEESH_SJ_SH_SJ_NS1G_6fusion15FusionCallbacksIS1K_NS1P_17LinearCombinationISH_fSH_fLNS_15FloatRoundStyleE2EEESG_S1O_JEEENS4_5SM1004TMEM4LOAD26SM100_TMEM_LOAD_16dp256b4xESZ_NS10_INS11_ILi2ELi4ELi3EEES14_NSS_INS5_IJS15_S1M_EEENS5_IJS1M_SB_EEEEEEENS4_17SM75_U32x4_LDSM_NENS4_14SM90_TMA_STOREES23_NS4_17SM90_U32x4_STSM_NENS4_39AutoVectorizingCopyWithAssumedAlignmentILi128EEEEEEvvEEEEvNT_6ParamsE,@function
        .size           _ZN7cutlass13device_kernelINS_4gemm6kernel13GemmUniversalIN4cute5tupleIJiiiiEEENS1_10collective13CollectiveMmaINS1_35MainloopSm100TmaUmmaWarpSpecializedILi8ELi2ELi4ENS5_IJNS4_1CILi1EEESB_SB_EEEEENS5_IJNSA_ILi64EEENSA_ILi128EEESE_EEENS_6half_tENS5_IJSB_llEEESH_NS5_IJlSB_lEEENS4_8TiledMMAINS4_8MMA_AtomIJNS4_20SM100_MMA_F16BF16_SSISH_SH_fLi64ELi128ELNS4_4UMMA5MajorE1ELSO_0ELNSN_7ScaleInE0ELSP_0EEEEEENS4_6LayoutISC_NS5_IJNSA_ILi0EEEST_ST_EEEEENS5_IJNS4_10UnderscoreESW_SW_EEEEENS4_13SM90_TMA_LOADENS4_14ComposedLayoutINS4_7SwizzleILi3ELi4ELi3EEENS4_18smem_ptr_flag_bitsILi16EEENSS_INS5_IJSE_NSA_ILi8EEEEEENS5_IJSB_SE_EEEEEEEvNS4_8identityESZ_NS10_IS12_S14_NSS_INS5_IJS15_SE_EEENS5_IJSE_SB_EEEEEEEvS1A_EENS_8epilogue10collective18CollectiveEpilogueINS1G_23Sm100TmaWarpSpecializedILi4ELi2ELi16ELb1ELb0EEEJSG_NS5_IJNSS_ISE_SB_EENSS_INSA_ILi32EEESB_EEEEESH_SJ_SH_SJ_NS1G_6fusion15FusionCallbacksIS1K_NS1P_17LinearCombinationISH_fSH_fLNS_15FloatRoundStyleE2EEESG_S1O_JEEENS4_5SM1004TMEM4LOAD26SM100_TMEM_LOAD_16dp256b4xESZ_NS10_INS11_ILi2ELi4ELi3EEES14_NSS_INS5_IJS15_S1M_EEENS5_IJS1M_SB_EEEEEEENS4_17SM75_U32x4_LDSM_NENS4_14SM90_TMA_STOREES23_NS4_17SM90_U32x4_STSM_NENS4_39AutoVectorizingCopyWithAssumedAlignmentILi128EEEEEEvvEEEEvNT_6ParamsE,(.L_x_188 - _ZN7cutlass13device_kernelINS_4gemm6kernel13GemmUniversalIN4cute5tupleIJiiiiEEENS1_10collective13CollectiveMmaINS1_35MainloopSm100TmaUmmaWarpSpecializedILi8ELi2ELi4ENS5_IJNS4_1CILi1EEESB_SB_EEEEENS5_IJNSA_ILi64EEENSA_ILi128EEESE_EEENS_6half_tENS5_IJSB_llEEESH_NS5_IJlSB_lEEENS4_8TiledMMAINS4_8MMA_AtomIJNS4_20SM100_MMA_F16BF16_SSISH_SH_fLi64ELi128ELNS4_4UMMA5MajorE1ELSO_0ELNSN_7ScaleInE0ELSP_0EEEEEENS4_6LayoutISC_NS5_IJNSA_ILi0EEEST_ST_EEEEENS5_IJNS4_10UnderscoreESW_SW_EEEEENS4_13SM90_TMA_LOADENS4_14ComposedLayoutINS4_7SwizzleILi3ELi4ELi3EEENS4_18smem_ptr_flag_bitsILi16EEENSS_INS5_IJSE_NSA_ILi8EEEEEENS5_IJSB_SE_EEEEEEEvNS4_8identityESZ_NS10_IS12_S14_NSS_INS5_IJS15_SE_EEENS5_IJSE_SB_EEEEEEEvS1A_EENS_8epilogue10collective18CollectiveEpilogueINS1G_23Sm100TmaWarpSpecializedILi4ELi2ELi16ELb1ELb0EEEJSG_NS5_IJNSS_ISE_SB_EENSS_INSA_ILi32EEESB_EEEEESH_SJ_SH_SJ_NS1G_6fusion15FusionCallbacksIS1K_NS1P_17LinearCombinationISH_fSH_fLNS_15FloatRoundStyleE2EEESG_S1O_JEEENS4_5SM1004TMEM4LOAD26SM100_TMEM_LOAD_16dp256b4xESZ_NS10_INS11_ILi2ELi4ELi3EEES14_NSS_INS5_IJS15_S1M_EEENS5_IJS1M_SB_EEEEEEENS4_17SM75_U32x4_LDSM_NENS4_14SM90_TMA_STOREES23_NS4_17SM90_U32x4_STSM_NENS4_39AutoVectorizingCopyWithAssumedAlignmentILi128EEEEEEvvEEEEvNT_6ParamsE)
        .other          _ZN7cutlass13device_kernelINS_4gemm6kernel13GemmUniversalIN4cute5tupleIJiiiiEEENS1_10collective13CollectiveMmaINS1_35MainloopSm100TmaUmmaWarpSpecializedILi8ELi2ELi4ENS5_IJNS4_1CILi1EEESB_SB_EEEEENS5_IJNSA_ILi64EEENSA_ILi128EEESE_EEENS_6half_tENS5_IJSB_llEEESH_NS5_IJlSB_lEEENS4_8TiledMMAINS4_8MMA_AtomIJNS4_20SM100_MMA_F16BF16_SSISH_SH_fLi64ELi128ELNS4_4UMMA5MajorE1ELSO_0ELNSN_7ScaleInE0ELSP_0EEEEEENS4_6LayoutISC_NS5_IJNSA_ILi0EEEST_ST_EEEEENS5_IJNS4_10UnderscoreESW_SW_EEEEENS4_13SM90_TMA_LOADENS4_14ComposedLayoutINS4_7SwizzleILi3ELi4ELi3EEENS4_18smem_ptr_flag_bitsILi16EEENSS_INS5_IJSE_NSA_ILi8EEEEEENS5_IJSB_SE_EEEEEEEvNS4_8identityESZ_NS10_IS12_S14_NSS_INS5_IJS15_SE_EEENS5_IJSE_SB_EEEEEEEvS1A_EENS_8epilogue10collective18CollectiveEpilogueINS1G_23Sm100TmaWarpSpecializedILi4ELi2ELi16ELb1ELb0EEEJSG_NS5_IJNSS_ISE_SB_EENSS_INSA_ILi32EEESB_EEEEESH_SJ_SH_SJ_NS1G_6fusion15FusionCallbacksIS1K_NS1P_17LinearCombinationISH_fSH_fLNS_15FloatRoundStyleE2EEESG_S1O_JEEENS4_5SM1004TMEM4LOAD26SM100_TMEM_LOAD_16dp256b4xESZ_NS10_INS11_ILi2ELi4ELi3EEES14_NSS_INS5_IJS15_S1M_EEENS5_IJS1M_SB_EEEEEEENS4_17SM75_U32x4_LDSM_NENS4_14SM90_TMA_STOREES23_NS4_17SM90_U32x4_STSM_NENS4_39AutoVectorizingCopyWithAssumedAlignmentILi128EEEEEEvvEEEEvNT_6ParamsE,@"STO_CUDA_ENTRY STV_DEFAULT"
_ZN7cutlass13device_kernelINS_4gemm6kernel13GemmUniversalIN4cute5tupleIJiiiiEEENS1_10collective13CollectiveMmaINS1_35MainloopSm100TmaUmmaWarpSpecializedILi8ELi2ELi4ENS5_IJNS4_1CILi1EEESB_SB_EEEEENS5_IJNSA_ILi64EEENSA_ILi128EEESE_EEENS_6half_tENS5_IJSB_llEEESH_NS5_IJlSB_lEEENS4_8TiledMMAINS4_8MMA_AtomIJNS4_20SM100_MMA_F16BF16_SSISH_SH_fLi64ELi128ELNS4_4UMMA5MajorE1ELSO_0ELNSN_7ScaleInE0ELSP_0EEEEEENS4_6LayoutISC_NS5_IJNSA_ILi0EEEST_ST_EEEEENS5_IJNS4_10UnderscoreESW_SW_EEEEENS4_13SM90_TMA_LOADENS4_14ComposedLayoutINS4_7SwizzleILi3ELi4ELi3EEENS4_18smem_ptr_flag_bitsILi16EEENSS_INS5_IJSE_NSA_ILi8EEEEEENS5_IJSB_SE_EEEEEEEvNS4_8identityESZ_NS10_IS12_S14_NSS_INS5_IJS15_SE_EEENS5_IJSE_SB_EEEEEEEvS1A_EENS_8epilogue10collective18CollectiveEpilogueINS1G_23Sm100TmaWarpSpecializedILi4ELi2ELi16ELb1ELb0EEEJSG_NS5_IJNSS_ISE_SB_EENSS_INSA_ILi32EEESB_EEEEESH_SJ_SH_SJ_NS1G_6fusion15FusionCallbacksIS1K_NS1P_17LinearCombinationISH_fSH_fLNS_15FloatRoundStyleE2EEESG_S1O_JEEENS4_5SM1004TMEM4LOAD26SM100_TMEM_LOAD_16dp256b4xESZ_NS10_INS11_ILi2ELi4ELi3EEES14_NSS_INS5_IJS15_S1M_EEENS5_IJS1M_SB_EEEEEEENS4_17SM75_U32x4_LDSM_NENS4_14SM90_TMA_STOREES23_NS4_17SM90_U32x4_STSM_NENS4_39AutoVectorizingCopyWithAssumedAlignmentILi128EEEEEEvvEEEEvNT_6ParamsE:
[----:B------:R-:W1:Y:S01]  /*0000*/  LDC R1, c[0x0][0x37c] ;  /* 0x0000df00ff017b82 */ /* 0x000e620000000800 */
[----:B------:R-:W2:Y:S01]  /*0010*/  S2R R72, SR_TID.X ;  /* 0x0000000000487919 */ /* 0x000ea20000002100 */
[----:B------:R-:W3:Y:S01]  /*0020*/  LDCU.64 UR4, c[0x0][0x890] ;  /* 0x00011200ff0477ac */ /* 0x000ee20008000a00 */
[----:B------:R-:W-:Y:S02]  /*0030*/  PRMT R59, RZ, 0x7610, R59 ;  /* 0x00007610ff3b7816 */ /* 0x000fe4000000003b */
[----:B------:R-:W-:Y:S01]  /*0040*/  ELECT P5, URZ, PT ;  /* 0x0000000000ff782f */ /* 0x000fe200038a0000 */
[----:B------:R-:W4:Y:S01]  /*0050*/  LDCU.64 UR46, c[0x0][0x358] ;  /* 0x00006b00ff2e77ac */ /* 0x000f220008000a00 */
[----:B---3--:R-:W-:-:S04]  /*0060*/  UISETP.NE.U32.AND UP0, UPT, UR4, URZ, UPT ;  /* 0x000000ff0400728c */ /* 0x008fc8000bf05070 */
[----:B------:R-:W-:Y:S01]  /*0070*/  UISETP.NE.AND.EX UP0, UPT, UR5, URZ, UPT, UP0 ;  /* 0x000000ff0500728c */ /* 0x000fe2000bf05300 */
[----:B--2---:R-:W-:-:S05]  /*0080*/  SHF.R.U32.HI R65, RZ, 0x5, R72 ;  /* 0x00000005ff417819 */ /* 0x004fca0000011648 */
[----:B------:R-:W2:Y:S02]  /*0090*/  SHFL.IDX PT, R0, R65, RZ, 0x1f ;  /* 0x00001fff41007589 */ /* 0x000ea400000e0000 */
[----:B--2---:R-:W-:Y:S01]  /*00a0*/  R2UR UR8, R0 ;  /* 0x00000000000872ca */ /* 0x004fe200000e0000 */
[----:B-1--4-:R-:W-:-:S14]  /*00b0*/  BRA.U UP0, `(.L_x_0) ;  /* 0x00000001002c7547 */ /* 0x012fdc000b800000 */
[----:B------:R-:W1:Y:S02]  /*00c0*/  LDCU.64 UR6, c[0x0][0x888] ;  /* 0x00011100ff0677ac */ /* 0x000e640008000a00 */
[----:B-1----:R-:W-:-:S04]  /*00d0*/  UISETP.NE.U32.AND UP0, UPT, UR6, URZ, UPT ;  /* 0x000000ff0600728c */ /* 0x002fc8000bf05070 */
[----:B------:R-:W-:-:S09]  /*00e0*/  UISETP.NE.AND.EX UP0, UPT, UR7, URZ, UPT, UP0 ;  /* 0x000000ff0700728c */ /* 0x000fd2000bf05300 */
[----:B------:R-:W-:Y:S05]  /*00f0*/  BRA.U !UP0, `(.L_x_1) ;  /* 0x0000000108107547 */ /* 0x000fea000b800000 */
[----:B------:R-:W1:Y:S02]  /*0100*/  LDC.64 R2, c[0x0][0x888] ;  /* 0x00022200ff027b82 */ /* 0x000e640000000a00 */
[----:B-1----:R1:W5:Y:S01]  /*0110*/  LDG.E R35, desc[UR46][R2.64] ;  /* 0x0000002e02237981 */ /* 0x002362000c1e1900 */
[----:B------:R-:W-:Y:S01]  /*0120*/  HFMA2 R59, -RZ, RZ, 0, 5.9604644775390625e-08 ;  /* 0x00000001ff3b7431 */ /* 0x000fe200000001ff */
[----:B------:R-:W-:Y:S05]  /*0130*/  BRA `(.L_x_0) ;  /* 0x00000000000c7947 */ /* 0x000fea0003800000 */
.L_x_1:
[----:B------:R-:W1:Y:S01]  /*0140*/  LDCU UR6, c[0x0][0x880] ;  /* 0x00011000ff0677ac */ /* 0x000e620008000800 */
[----:B------:R-:W-:Y:S01]  /*0150*/  HFMA2 R59, -RZ, RZ, 0, 5.9604644775390625e-08 ;  /* 0x00000001ff3b7431 */ /* 0x000fe200000001ff */
[----:B-1----:R-:W-:-:S07]  /*0160*/  MOV R35, UR6 ;  /* 0x0000000600237c02 */ /* 0x002fce0008000f00 */
.L_x_0:
[----:B------:R-:W2:Y:S02]  /*0170*/  LDCU.64 UR6, c[0x0][0x8b0] ;  /* 0x00011600ff0677ac */ /* 0x000ea40008000a00 */
[----:B--2---:R-:W-:-:S04]  /*0180*/  UISETP.NE.U32.AND UP0, UPT, UR6, URZ, UPT ;  /* 0x000000ff0600728c */ /* 0x004fc8000bf05070 */
[----:B------:R-:W-:-:S09]  /*0190*/  UISETP.NE.AND.EX UP0, UPT, UR7, URZ, UPT, UP0 ;  /* 0x000000ff0700728c */ /* 0x000fd2000bf05300 */
[----:B------:R-:W-:Y:S05]  /*01a0*/  BRA.U UP0, `(.L_x_2) ;  /* 0x0000000100247547 */ /* 0x000fea000b800000 */
[----:B------:R-:W2:Y:S02]  /*01b0*/  LDCU.64 UR6, c[0x0][0x8a8] ;  /* 0x00011500ff0677ac */ /* 0x000ea40008000a00 */
[----:B--2---:R-:W-:-:S04]  /*01c0*/  UISETP.NE.U32.AND UP0, UPT, UR6, URZ, UPT ;  /* 0x000000ff0600728c */ /* 0x004fc8000bf05070 */
[----:B------:R-:W-:-:S09]  /*01d0*/  UISETP.NE.AND.EX UP0, UPT, UR7, URZ, UPT, UP0 ;  /* 0x000000ff0700728c */ /* 0x000fd2000bf05300 */
[----:B------:R-:W-:Y:S05]  /*01e0*/  BRA.U !UP0, `(.L_x_3) ;  /* 0x00000001080c7547 */ /* 0x000fea000b800000 */
[----:B-1----:R-:W1:Y:S02]  /*01f0*/  LDC.64 R2, c[0x0][0x8a8] ;  /* 0x00022a00ff027b82 */ /* 0x002e640000000a00 */
[----:B-1----:R2:W5:Y:S01]  /*0200*/  LDG.E R33, desc[UR46][R2.64] ;  /* 0x0000002e02217981 */ /* 0x002562000c1e1900 */
[----:B------:R-:W-:Y:S05]  /*0210*/  BRA `(.L_x_2) ;  /* 0x0000000000087947 */ /* 0x000fea0003800000 */
.L_x_3:
[----:B------:R-:W2:Y:S02]  /*0220*/  LDCU UR6, c[0x0][0x8a0] ;  /* 0x00011400ff0677ac */ /* 0x000ea40008000800 */
[----:B--2---:R-:W-:Y:S02]  /*0230*/  MOV R33, UR6 ;  /* 0x0000000600217c02 */ /* 0x004fe40008000f00 */
.L_x_2:
[----:B------:R-:W-:Y:S01]  /*0240*/  IMAD.U32 R0, RZ, RZ, UR8 ;  /* 0x00000008ff007e24 */ /* 0x000fe2000f8e00ff */
[----:B------:R-:W-:Y:S04]  /*0250*/  BSSY.RECONVERGENT B0, `(.L_x_4) ;  /* 0x000000c000007945 */ /* 0x000fe80003800200 */
[C---:B------:R-:W-:Y:S02]  /*0260*/  ISETP.NE.OR P1, PT, R0.reuse, 0x1, !P5 ;  /* 0x000000010000780c */ /* 0x040fe40006f25670 */
[----:B------:R-:W-:-:S11]  /*0270*/  ISETP.NE.OR P0, PT, R0, 0x3, !P5 ;  /* 0x000000030000780c */ /* 0x000fd60006f05670 */
[----:B------:R-:W-:Y:S05]  /*0280*/  @P1 BRA `(.L_x_5) ;  /* 0x0000000000201947 */ /* 0x000fea0003800000 */
[----:B------:R-:W3:Y:S02]  /*0290*/  LDCU.64 UR6, c[0x0][0x348] ;  /* 0x00006900ff0677ac */ /* 0x000ee40008000a00 */
[----:B---3--:R-:W-:Y:S02]  /*02a0*/  UIADD3 UR10, UP1, UPT, UR6, 0x80, URZ ;  /* 0x00000080060a7890 */ /* 0x008fe4000ff3e0ff */
[----:B------:R-:W-:Y:S02]  /*02b0*/  UIADD3 UR6, UP0, UPT, UR6, 0x180, URZ ;  /* 0x0000018006067890 */ /* 0x000fe4000ff1e0ff */
[----:B------:R-:W-:Y:S02]  /*02c0*/  UIADD3.X UR11, UPT, UPT, URZ, UR7, URZ, UP1, !UPT ;  /* 0x00000007ff0b7290 */ /* 0x000fe40008ffe4ff */
[----:B------:R-:W-:-:S07]  /*02d0*/  UIADD3.X UR7, UPT, UPT, URZ, UR7, URZ, UP0, !UPT ;  /* 0x00000007ff077290 */ /* 0x000fce00087fe4ff */
[----:B------:R3:W-:Y:S02]  /*02e0*/  UTMACCTL.PF [UR10] ;  /* 0x000000000a0079b9 */ /* 0x0007e40008040000 */
[----:B------:R3:W-:Y:S02]  /*02f0*/  UTMACCTL.PF [UR6] ;  /* 0x00000000060079b9 */ /* 0x0007e40008040000 */
[----:B---3--:R-:W-:Y:S01]  /*0300*/  NOP ;  /* 0x0000000000007918 */ /* 0x008fe20000000000 */
.L_x_5:
[----:B------:R-:W-:Y:S05]  /*0310*/  BSYNC.RECONVERGENT B0 ;  /* 0x0000000000007941 */ /* 0x000fea0003800200 */
.L_x_4:
[----:B------:R-:W-:Y:S04]  /*0320*/  BSSY.RECONVERGENT B0, `(.L_x_6) ;  /* 0x000000a000007945 */ /* 0x000fe80003800200 */
        /* <DEDUP_REMOVED lines=9> */
.L_x_7:
[----:B------:R-:W-:Y:S05]  /*03c0*/  BSYNC.RECONVERGENT B0 ;  /* 0x0000000000007941 */ /* 0x000fea0003800200 */
.L_x_6:
[----:B------:R-:W3:Y:S01]  /*03d0*/  LDCU.64 UR6, c[0x0][0x888] ;  /* 0x00011100ff0677ac */ /* 0x000ee20008000a00 */
[----:B------:R-:W-:Y:S02]  /*03e0*/  UISETP.EQ.U32.AND UP1, UPT, UR4, URZ, UPT ;  /* 0x000000ff0400728c */ /* 0x000fe4000bf22070 */
[----:B------:R-:W-:Y:S02]  /*03f0*/  UPLOP3.LUT UP2, UPT, UPT, UPT, UPT, 0x80, 0x8 ;  /* 0x000000000008789c */ /* 0x000fe40003f4f070 */
[----:B---3--:R-:W-:-:S04]  /*0400*/  UISETP.NE.U32.AND UP0, UPT, UR6, URZ, UPT ;  /* 0x000000ff0600728c */ /* 0x008fc8000bf05070 */
[----:B------:R-:W-:-:S04]  /*0410*/  UISETP.NE.AND.EX UP0, UPT, UR7, URZ, UPT, UP0 ;  /* 0x000000ff0700728c */ /* 0x000fc8000bf05300 */
[----:B------:R-:W-:-:S04]  /*0420*/  UISETP.EQ.OR.EX UP3, UPT, UR5, URZ, !UP0, UP1 ;  /* 0x000000ff0500728c */ /* 0x000fc8000c762710 */
[----:B------:R-:W-:-:S05]  /*0430*/  UP2UR UR50, UPR, URZ, 0x8 ;  /* 0x00000008ff327883 */ /* 0x000fca0008000000 */
[----:B------:R-:W-:Y:S07]  /*0440*/  BRA.U !UP3, `(.L_x_8) ;  /* 0x000000010b207547 */ /* 0x000fee000b800000 */
[----:B------:R-:W-:Y:S01]  /*0450*/  UISETP.NE.U32.AND UP2, UPT, UR4, URZ, UPT ;  /* 0x000000ff0400728c */ /* 0x000fe2000bf45070 */
[----:B-----5:R-:W-:Y:S01]  /*0460*/  FSETP.NEU.AND P0, PT, R35, RZ, PT ;  /* 0x000000ff2300720b */ /* 0x020fe20003f0d000 */
[----:B------:R-:W-:Y:S02]  /*0470*/  USEL UR4, URZ, 0xffffffff, UP0 ;  /* 0xffffffffff047887 */ /* 0x000fe40008000000 */
[----:B------:R-:W-:-:S10]  /*0480*/  UISETP.NE.AND.EX UP2, UPT, UR5, URZ, UPT, UP2 ;  /* 0x000000ff0500728c */ /* 0x000fd4000bf45320 */
[----:B------:R-:W-:Y:S01]  /*0490*/  VOTEU.ANY UP1, P0 ;  /* 0x0000000000ff7886 */ /* 0x000fe20000020100 */
[----:B------:R-:W-:-:S04]  /*04a0*/  @!UP2 USEL UR4, URZ, 0xffffffff, UP1 ;  /* 0xffffffffff04a887 */ /* 0x000fc80008800000 */
[----:B------:R-:W-:-:S04]  /*04b0*/  ULOP3.LUT UR4, UR4, 0x1, URZ, 0xc0, !UPT ;  /* 0x0000000104047892 */ /* 0x000fc8000f8ec0ff */
[----:B------:R-:W-:-:S11]  /*04c0*/  UISETP.NE.U32.AND UP2, UPT, UR4, 0x1, UPT ;  /* 0x000000010400788c */ /* 0x000fd6000bf45070 */
.L_x_8:
[----:B-12---:R-:W1:Y:S01]  /*04d0*/  SHFL.IDX PT, R2, R65, RZ, 0x1f ;  /* 0x00001fff41027589 */ /* 0x006e6200000e0000 */
[----:B------:R-:W-:-:S04]  /*04e0*/  UISETP.NE.AND UP1, UPT, UR8, 0x2, UPT ;  /* 0x000000020800788c */ /* 0x000fc8000bf25270 */
[----:B------:R-:W-:Y:S01]  /*04f0*/  USEL UR6, URZ, 0x1, UP1 ;  /* 0x00000001ff067887 */ /* 0x000fe20008800000 */
[----:B-1----:R-:W-:-:S13]  /*0500*/  ISETP.NE.AND P0, PT, R2, RZ, PT ;  /* 0x000000ff0200720c */ /* 0x002fda0003f05270 */
[----:B------:R-:W-:Y:S05]  /*0510*/  @P0 BRA `(.L_x_9) ;  /* 0x0000000000680947 */ /* 0x000fea0003800000 */
[----:B------:R-:W1:Y:S01]  /*0520*/  S2UR UR5, SR_CgaCtaId ;  /* 0x00000000000579c3 */ /* 0x000e620000008800 */
[----:B------:R-:W-:Y:S01]  /*0530*/  UMOV UR7, 0x400 ;  /* 0x0000040000077882 */ /* 0x000fe20000000000 */
[----:B------:R-:W-:Y:S01]  /*0540*/  UMOV UR4, 0x1 ;  /* 0x0000000100047882 */ /* 0x000fe20000000000 */
[----:B------:R-:W-:Y:S01]  /*0550*/  ELECT P0, URZ, PT ;  /* 0x0000000000ff782f */ /* 0x000fe20003800000 */
[----:B------:R-:W-:-:S04]  /*0560*/  UIADD3 UR10, UPT, UPT, -UR4, 0x100000, URZ ;  /* 0x00100000040a7890 */ /* 0x000fc8000fffe1ff */
[----:B------:R-:W-:Y:S02]  /*0570*/  USHF.L.U32 UR11, UR10, 0xb, URZ ;  /* 0x0000000b0a0b7899 */ /* 0x000fe400080006ff */
[----:B------:R-:W-:Y:S02]  /*0580*/  USHF.L.U32 UR10, UR10, 0x1, URZ ;  /* 0x000000010a0a7899 */ /* 0x000fe400080006ff */
[----:B-1----:R-:W-:Y:S01]  /*0590*/  ULEA UR5, UR5, UR7, 0x18 ;  /* 0x0000000705057291 */ /* 0x002fe2000f8ec0ff */
[----:B------:R-:W1:Y:S11]  /*05a0*/  FENCE.VIEW.ASYNC.S ;  /* 0x00000000000073c6 */ /* 0x000e760000000000 */
[----:B-1----:R1:W2:Y:S01]  /*05b0*/  SYNCS.EXCH.64 URZ, [UR5], UR10 ;  /* 0x0000000a05ff75b2 */ /* 0x0022a20008000100 */
[----:B------:R1:W3:Y:S01]  /*05c0*/  SYNCS.EXCH.64 URZ, [UR5+0x40], UR10 ;  /* 0x0000400a05ff75b2 */ /* 0x0002e20008000100 */
[----:B------:R1:W4:Y:S01]  /*05d0*/  SYNCS.EXCH.64 URZ, [UR5+0x8], UR10 ;  /* 0x0000080a05ff75b2 */ /* 0x0003220008000100 */
[----:B------:R1:W1:Y:S01]  /*05e0*/  SYNCS.EXCH.64 URZ, [UR5+0x48], UR10 ;  /* 0x0000480a05ff75b2 */ /* 0x0002620008000100 */
        /* <DEDUP_REMOVED lines=12> */
[----:B------:R-:W-:Y:S01]  /*06b0*/  NOP ;  /* 0x0000000000007918 */ /* 0x000fe20000000000 */
.L_x_9:
[----:B------:R-:W2:Y:S01]  /*06c0*/  SHFL.IDX PT, R2, R65, RZ, 0x1f ;  /* 0x00001fff41027589 */ /* 0x000ea200000e0000 */
[----:B------:R-:W-:Y:S01]  /*06d0*/  NOP ;  /* 0x0000000000007918 */ /* 0x000fe20000000000 */
[----:B--2---:R-:W-:-:S13]  /*06e0*/  ISETP.NE.AND P0, PT, R2, 0x1, PT ;  /* 0x000000010200780c */ /* 0x004fda0003f05270 */
[----:B------:R-:W-:Y:S05]  /*06f0*/  @P0 BRA `(.L_x_10) ;  /* 0x0000000000580947 */ /* 0x000fea0003800000 */
[----:B------:R-:W2:Y:S01]  /*0700*/  S2UR UR7, SR_CgaCtaId ;  /* 0x00000000000779c3 */ /* 0x000ea20000008800 */
[----:B------:R-:W-:Y:S01]  /*0710*/  UMOV UR9, 0x400 ;  /* 0x0000040000097882 */ /* 0x000fe20000000000 */
[----:B-1----:R-:W-:Y:S01]  /*0720*/  UMOV UR5, 0x20 ;  /* 0x0000002000057882 */ /* 0x002fe20000000000 */
[----:B------:R-:W-:Y:S01]  /*0730*/  UMOV UR4, 0x80 ;  /* 0x0000008000047882 */ /* 0x000fe20000000000 */
[----:B------:R-:W-:-:S04]  /*0740*/  UIADD3 UR10, UPT, UPT, -UR5, 0x100000, URZ ;  /* 0x00100000050a7890 */ /* 0x000fc8000fffe1ff */
[----:B------:R-:W-:Y:S02]  /*0750*/  USHF.L.U32 UR11, UR10, 0xb, URZ ;  /* 0x0000000b0a0b7899 */ /* 0x000fe400080006ff */
[----:B------:R-:W-:Y:S02]  /*0760*/  USHF.L.U32 UR10, UR10, 0x1, URZ ;  /* 0x000000010a0a7899 */ /* 0x000fe400080006ff */
[----:B------:R-:W-:-:S04]  /*0770*/  UIADD3 UR4, UPT, UPT, -UR4, 0x100000, URZ ;  /* 0x0010000004047890 */ /* 0x000fc8000fffe1ff */
[----:B------:R-:W-:Y:S02]  /*0780*/  USHF.L.U32 UR5, UR4, 0xb, URZ ;  /* 0x0000000b04057899 */ /* 0x000fe400080006ff */
[----:B------:R-:W-:Y:S01]  /*0790*/  USHF.L.U32 UR4, UR4, 0x1, URZ ;  /* 0x0000000104047899 */ /* 0x000fe200080006ff */
[----:B------:R-:W-:Y:S01]  /*07a0*/  ELECT P0, URZ, PT ;  /* 0x0000000000ff782f */ /* 0x000fe20003800000 */
[----:B--2---:R-:W-:Y:S01]  /*07b0*/  ULEA UR7, UR7, UR9, 0x18 ;  /* 0x0000000907077291 */ /* 0x004fe2000f8ec0ff */
[----:B------:R-:W1:Y:S11]  /*07c0*/  FENCE.VIEW.ASYNC.S ;  /* 0x00000000000073c6 */ /* 0x000e760000000000 */
[----:B-1----:R2:W1:Y:S01]  /*07d0*/  SYNCS.EXCH.64 URZ, [UR7+0x80], UR10 ;  /* 0x0000800a07ff75b2 */ /* 0x0024620008000100 */
[----:B------:R2:W1:Y:S01]  /*07e0*/  SYNCS.EXCH.64 URZ, [UR7+0xa0], UR4 ;  /* 0x0000a00407ff75b2 */ /* 0x0004620008000100 */
[----:B------:R2:W1:Y:S01]  /*07f0*/  SYNCS.EXCH.64 URZ, [UR7+0x88], UR10 ;  /* 0x0000880a07ff75b2 */ /* 0x0004620008000100 */
[----:B------:R2:W1:Y:S01]  /*0800*/  SYNCS.EXCH.64 URZ, [UR7+0xa8], UR4 ;  /* 0x0000a80407ff75b2 */ /* 0x0004620008000100 */
[----:B------:R2:W1:Y:S01]  /*0810*/  SYNCS.EXCH.64 URZ, [UR7+0x90], UR10 ;  /* 0x0000900a07ff75b2 */ /* 0x0004620008000100 */
[----:B------:R2:W1:Y:S01]  /*0820*/  SYNCS.EXCH.64 URZ, [UR7+0xb0], UR4 ;  /* 0x0000b00407ff75b2 */ /* 0x0004620008000100 */
[----:B------:R2:W1:Y:S01]  /*0830*/  SYNCS.EXCH.64 URZ, [UR7+0x98], UR10 ;  /* 0x0000980a07ff75b2 */ /* 0x0004620008000100 */
[----:B------:R2:W1:Y:S02]  /*0840*/  SYNCS.EXCH.64 URZ, [UR7+0xb8], UR4 ;  /* 0x0000b80407ff75b2 */ /* 0x0004640008000100 */
[----:B--2---:R-:W-:Y:S01]  /*0850*/  NOP ;  /* 0x0000000000007918 */ /* 0x004fe20000000000 */
.L_x_10:
[----:B------:R-:W2:Y:S01]  /*0860*/  SHFL.IDX PT, R2, R65, RZ, 0x1f ;  /* 0x00001fff41027589 */ /* 0x000ea200000e0000 */
[----:B------:R-:W-:Y:S01]  /*0870*/  NOP ;  /* 0x0000000000007918 */ /* 0x000fe20000000000 */
[----:B--2---:R-:W-:-:S13]  /*0880*/  ISETP.NE.AND P0, PT, R2, 0x3, PT ;  /* 0x000000030200780c */ /* 0x004fda0003f05270 */
[----:B------:R-:W-:Y:S05]  /*0890*/  @P0 BRA `(.L_x_11) ;  /* 0x0000000000300947 */ /* 0x000fea0003800000 */
[----:B-1----:R-:W1:Y:S01]  /*08a0*/  S2UR UR5, SR_CgaCtaId ;  /* 0x00000000000579c3 */ /* 0x002e620000008800 */
        /* <DEDUP_REMOVED lines=8> */
[----:B-1----:R2:W1:Y:S01]  /*0930*/  SYNCS.EXCH.64 URZ, [UR5+0xc0], UR10 ;  /* 0x0000c00a05ff75b2 */ /* 0x0024620008000100 */
[----:B------:R2:W1:Y:S02]  /*0940*/  SYNCS.EXCH.64 URZ, [UR5+0xc8], UR10 ;  /* 0x0000c80a05ff75b2 */ /* 0x0004640008000100 */
[----:B--2---:R-:W-:Y:S01]  /*0950*/  NOP ;  /* 0x0000000000007918 */ /* 0x004fe20000000000 */
.L_x_11:
[----:B------:R-:W2:Y:S01]  /*0960*/  SHFL.IDX PT, R2, R65, RZ, 0x1f ;  /* 0x00001fff41027589 */ /* 0x000ea200000e0000 */
[----:B------:R-:W-:Y:S01]  /*0970*/  NOP ;  /* 0x0000000000007918 */ /* 0x000fe20000000000 */
[----:B--2---:R-:W-:-:S13]  /*0980*/  ISETP.NE.AND P0, PT, R2, 0x4, PT ;  /* 0x000000040200780c */ /* 0x004fda0003f05270 */
[----:B------:R-:W-:Y:S05]  /*0990*/  @P0 BRA `(.L_x_12) ;  /* 0x00000000004c0947 */ /* 0x000fea0003800000 */
[----:B-1----:R-:W1:Y:S01]  /*09a0*/  S2UR UR5, SR_CgaCtaId ;  /* 0x00000000000579c3 */ /* 0x002e620000008800 */
[----:B------:R-:W-:Y:S01]  /*09b0*/  UMOV UR9, 0x100 ;  /* 0x0000010000097882 */ /* 0x000fe20000000000 */
[----:B------:R-:W-:Y:S01]  /*09c0*/  UMOV UR7, 0x400 ;  /* 0x0000040000077882 */ /* 0x000fe20000000000 */
[----:B------:R-:W-:Y:S01]  /*09d0*/  USEL UR9, UR9, 0xe0, UP2 ;  /* 0x000000e009097887 */ /* 0x000fe20009000000 */
[----:B------:R-:W-:Y:S01]  /*09e0*/  UMOV UR4, 0x1 ;  /* 0x0000000100047882 */ /* 0x000fe20000000000 */
[----:B------:R-:W-:Y:S01]  /*09f0*/  ELECT P0, URZ, PT ;  /* 0x0000000000ff782f */ /* 0x000fe20003800000 */
[----:B------:R-:W-:-:S04]  /*0a00*/  UIADD3 UR10, UPT, UPT, -UR4, 0x100000, URZ ;  /* 0x00100000040a7890 */ /* 0x000fc8000fffe1ff */
[----:B------:R-:W-:Y:S02]  /*0a10*/  USHF.L.U32 UR11, UR10, 0xb, URZ ;  /* 0x0000000b0a0b7899 */ /* 0x000fe400080006ff */
[----:B------:R-:W-:Y:S02]  /*0a20*/  USHF.L.U32 UR10, UR10, 0x1, URZ ;  /* 0x000000010a0a7899 */ /* 0x000fe400080006ff */
[----:B------:R-:W-:-:S04]  /*0a30*/  UIADD3 UR12, UPT, UPT, -UR9, 0x100000, URZ ;  /* 0x00100000090c7890 */ /* 0x000fc8000fffe1ff */
[----:B------:R-:W-:Y:S02]  /*0a40*/  USHF.L.U32 UR13, UR12, 0xb, URZ ;  /* 0x0000000b0c0d7899 */ /* 0x000fe400080006ff */
[----:B------:R-:W-:Y:S02]  /*0a50*/  USHF.L.U32 UR12, UR12, 0x1, URZ ;  /* 0x000000010c0c7899 */ /* 0x000fe400080006ff */
[----:B-1----:R-:W-:Y:S01]  /*0a60*/  ULEA UR5, UR5, UR7, 0x18 ;  /* 0x0000000705057291 */ /* 0x002fe2000f8ec0ff */
[----:B------:R-:W1:Y:S11]  /*0a70*/  FENCE.VIEW.ASYNC.S ;  /* 0x00000000000073c6 */ /* 0x000e760000000000 */
[----:B-1----:R2:W1:Y:S01]  /*0a80*/  SYNCS.EXCH.64 URZ, [UR5+0xd0], UR10 ;  /* 0x0000d00a05ff75b2 */ /* 0x0024620008000100 */
[----:B------:R2:W1:Y:S01]  /*0a90*/  SYNCS.EXCH.64 URZ, [UR5+0xe0], UR12 ;  /* 0x0000e00c05ff75b2 */ /* 0x0004620008000100 */
[----:B------:R2:W1:Y:S01]  /*0aa0*/  SYNCS.EXCH.64 URZ, [UR5+0xd8], UR10 ;  /* 0x0000d80a05ff75b2 */ /* 0x0004620008000100 */
[----:B------:R2:W1:Y:S02]  /*0ab0*/  SYNCS.EXCH.64 URZ, [UR5+0xe8], UR12 ;  /* 0x0000e80c05ff75b2 */ /* 0x0004640008000100 */
[----:B--2---:R-:W-:Y:S01]  /*0ac0*/  NOP ;  /* 0x0000000000007918 */ /* 0x004fe20000000000 */
.L_x_12:
        /* <DEDUP_REMOVED lines=26> */
.L_x_13:
        /* <DEDUP_REMOVED lines=18> */
.L_x_14:
[----:B-1----:R-:W1:Y:S01]  /*0d90*/  S2UR UR5, SR_CTAID.X ;  /* 0x00000000000579c3 */ /* 0x002e620000002500 */
[----:B------:R-:W-:-:S05]  /*0da0*/  CS2R.32 R60, SR_CgaSize ;  /* 0x00000000003c7805 */ /* 0x000fca0000008a00 */
[----:B------:R-:W-:-:S05]  /*0db0*/  IMAD R60, R60, -0xa0, RZ ;  /* 0xffffff603c3c7824 */ /* 0x000fca00078e02ff */
[----:B------:R-:W-:-:S14]  /*0dc0*/  R2UR UR9, R60 ;  /* 0x000000003c0972ca */ /* 0x000fdc00000e0000 */
[----:B------:R-:W2:Y:S01]  /*0dd0*/  LDCU UR9, c[0x0][UR9+0x2b0] ;  /* 0x00005600090977ac */ /* 0x000ea20008000800 */
[----:B------:R-:W-:Y:S01]  /*0de0*/  NOP ;  /* 0x0000000000007918 */ /* 0x000fe20000000000 */
[----:B------:R-:W-:-:S05]  /*0df0*/  CS2R.32 R60, SR_CgaSize ;  /* 0x00000000003c7805 */ /* 0x000fca0000008a00 */
[----:B------:R-:W-:-:S05]  /*0e00*/  IMAD R60, R60, -0xa0, RZ ;  /* 0xffffff603c3c7824 */ /* 0x000fca00078e02ff */
[----:B------:R-:W-:-:S14]  /*0e10*/  R2UR UR7, R60 ;  /* 0x000000003c0772ca */ /* 0x000fdc00000e0000 */
[----:B------:R-:W3:Y:S01]  /*0e20*/  LDCU UR7, c[0x0][UR7+0x2b4] ;  /* 0x00005680070777ac */ /* 0x000ee20008000800 */
[----:B------:R-:W4:Y:S08]  /*0e30*/  S2UR UR4, SR_CTAID.Y ;  /* 0x00000000000479c3 */ /* 0x000f300000002600 */
[----:B------:R-:W3:Y:S01]  /*0e40*/  LDC R9, c[0x0][0xb24] ;  /* 0x0002c900ff097b82 */ /* 0x000ee20000000800 */
[----:B-1----:R-:W-:-:S02]  /*0e50*/  I2FP.F32.U32 R4, UR5 ;  /* 0x0000000500047c45 */ /* 0x002fc40008201000 */
[----:B------:R-:W-:-:S05]  /*0e60*/  CS2R.32 R5, SR_CgaSize ;  /* 0x0000000000057805 */ /* 0x000fca0000008a00 */
[----:B------:R-:W-:-:S06]  /*0e70*/  IMAD R5, R5, -0xa0, RZ ;  /* 0xffffff6005057824 */ /* 0x000fcc00078e02ff */
[----:B------:R-:W1:Y:S01]  /*0e80*/  LDC R5, c[0x0][R5+0x2a0] ;  /* 0x0000a80005057b82 */ /* 0x000e620000000800 */
[----:B------:R-:W-:Y:S01]  /*0e90*/  MOV R21, UR5 ;  /* 0x0000000500157c02 */ /* 0x000fe20008000f00 */
[----:B--2---:R-:W-:Y:S01]  /*0ea0*/  FMUL R4, R4, UR9 ;  /* 0x0000000904047c20 */ /* 0x004fe20008400000 */
[----:B----4-:R-:W-:Y:S02]  /*0eb0*/  I2FP.F32.U32 R2, UR4 ;  /* 0x0000000400027c45 */ /* 0x010fe40008201000 */
[----:B------:R-:W-:-:S05]  /*0ec0*/  CS2R.32 R3, SR_CgaSize ;  /* 0x0000000000037805 */ /* 0x000fca0000008a00 */
[----:B------:R-:W-:-:S06]  /*0ed0*/  IMAD R3, R3, -0xa0, RZ ;  /* 0xffffff6003037824 */ /* 0x000fcc00078e02ff */
[----:B------:R-:W2:Y:S01]  /*0ee0*/  LDC R3, c[0x0][R3+0x2a4] ;  /* 0x0000a90003037b82 */ /* 0x000ea20000000800 */
[----:B------:R-:W4:Y:S01]  /*0ef0*/  F2I.U32.TRUNC.NTZ R60, R4 ;  /* 0x00000004003c7305 */ /* 0x000f22000020f000 */
[----:B------:R-:W-:Y:S01]  /*0f00*/  MOV R20, UR4 ;  /* 0x0000000400147c02 */ /* 0x000fe20008000f00 */
[----:B---3--:R-:W-:-:S05]  /*0f10*/  FMUL R2, R2, UR7 ;  /* 0x0000000702027c20 */ /* 0x008fca0008400000 */
[----:B------:R-:W-:Y:S01]  /*0f20*/  BAR.SYNC.DEFER_BLOCKING 0x0 ;  /* 0x0000000000007b1d */ /* 0x000fe20000010000 */
[----:B------:R-:W-:-:S05]  /*0f30*/  ISETP.GE.AND P0, PT, R9, 0x1, PT ;  /* 0x000000010900780c */ /* 0x000fca0003f06270 */
[----:B------:R-:W3:Y:S02]  /*0f40*/  F2I.U32.TRUNC.NTZ R58, R2 ;  /* 0x00000002003a7305 */ /* 0x000ee4000020f000 */
[----:B------:R-:W2:Y:S01]  /*0f50*/  S2UR UR36, SR_CTAID.Z ;  /* 0x00000000002479c3 */ /* 0x000ea20000002700 */
[----:B----4-:R-:W-:-:S05]  /*0f60*/  IADD3 R60, PT, PT, -R60, RZ, RZ ;  /* 0x000000ff3c3c7210 */ /* 0x010fca0007ffe1ff */
[----:B-1----:R-:W-:Y:S01]  /*0f70*/  IMAD R60, R5, R60, UR5 ;  /* 0x00000005053c7e24 */ /* 0x002fe2000f8e023c */
[----:B---3--:R-:W-:-:S05]  /*0f80*/  IADD3 R58, PT, PT, -R58, RZ, RZ ;  /* 0x000000ff3a3a7210 */ /* 0x008fca0007ffe1ff */
[----:B--2---:R-:W-:Y:S01]  /*0f90*/  IMAD R58, R3, R58, UR4 ;  /* 0x00000004033a7e24 */ /* 0x004fe2000f8e023a */
[----:B------:R-:W-:Y:S06]  /*0fa0*/  @!P0 BRA `(.L_x_15) ;  /* 0x0000000000b88947 */ /* 0x000fec0003800000 */
[----:B------:R-:W1:Y:S01]  /*0fb0*/  LDC.64 R4, c[0x0][0xb18] ;  /* 0x0002c600ff047b82 */ /* 0x000e620000000a00 */
[----:B------:R-:W-:-:S07]  /*0fc0*/  ISETP.NE.AND P0, PT, R9, 0x1, PT ;  /* 0x000000010900780c */ /* 0x000fce0003f05270 */
[----:B------:R-:W2:Y:S08]  /*0fd0*/  LDC R10, c[0x0][0xb0c] ;  /* 0x0002c300ff0a7b82 */ /* 0x000eb00000000800 */
[----:B------:R-:W3:Y:S08]  /*0fe0*/  LDC R11, c[0x0][0x370] ;  /* 0x0000dc00ff0b7b82 */ /* 0x000ef00000000800 */
[----:B------:R-:W4:Y:S01]  /*0ff0*/  LDC R12, c[0x0][0x374] ;  /* 0x0000dd00ff0c7b82 */ /* 0x000f220000000800 */
[----:B-1----:R-:W-:-:S07]  /*1000*/  ISETP.NE.AND P1, PT, R4, 0x1, PT ;  /* 0x000000010400780c */ /* 0x002fce0003f25270 */
[----:B------:R-:W3:Y:S01]  /*1010*/  LDC.64 R6, c[0x0][0xb10] ;  /* 0x0002c400ff067b82 */ /* 0x000ee20000000a00 */
[----:B--2---:R-:W-:-:S07]  /*1020*/  ISETP.NE.AND P2, PT, R10, 0x1, PT ;  /* 0x000000010a00780c */ /* 0x004fce0003f45270 */
[----:B------:R-:W1:Y:S08]  /*1030*/  LDC R8, c[0x0][0xb20] ;  /* 0x0002c800ff087b82 */ /* 0x000e700000000800 */
[----:B------:R-:W2:Y:S01]  /*1040*/  LDC.64 R2, c[0x0][0xb28] ;  /* 0x0002ca00ff027b82 */ /* 0x000ea20000000a00 */
[----:B----4-:R-:W-:-:S04]  /*1050*/  IMAD.HI.U32 R13, R12, R5, RZ ;  /* 0x000000050c0d7227 */ /* 0x010fc800078e00ff */
[----:B------:R-:W-:-:S04]  /*1060*/  IMAD.HI.U32 R5, R20, R5, RZ ;  /* 0x0000000514057227 */ /* 0x000fc800078e00ff */
[----:B---3--:R-:W-:-:S04]  /*1070*/  IMAD.HI.U32 R14, R11, R6, RZ ;  /* 0x000000060b0e7227 */ /* 0x008fc800078e00ff */
[C---:B------:R-:W-:Y:S01]  /*1080*/  IMAD.HI.U32 R16, R21.reuse, R6, RZ ;  /* 0x0000000615107227 */ /* 0x040fe200078e00ff */
[-C--:B------:R-:W-:Y:S02]  /*1090*/  @P2 SHF.R.U32.HI R11, RZ, R7.reuse, R14 ;  /* 0x00000007ff0b2219 */ /* 0x080fe4000001160e */
[-C--:B-1----:R-:W-:Y:S02]  /*10a0*/  @P1 SHF.R.U32.HI R12, RZ, R8.reuse, R13 ;  /* 0x00000008ff0c1219 */ /* 0x082fe4000001160d */
[----:B------:R-:W-:Y:S02]  /*10b0*/  SHF.R.U32.HI R5, RZ, R8, R5 ;  /* 0x00000008ff057219 */ /* 0x000fe40000011605 */
[----:B------:R-:W-:Y:S02]  /*10c0*/  SHF.R.U32.HI R16, RZ, R7, R16 ;  /* 0x00000007ff107219 */ /* 0x000fe40000011610 */
[----:B------:R-:W-:Y:S01]  /*10d0*/  SEL R5, R20, R5, !P1 ;  /* 0x0000000514057207 */ /* 0x000fe20004800000 */
[----:B--2---:R-:W-:Y:S01]  /*10e0*/  IMAD.HI.U32 R14, R12, R2, RZ ;  /* 0x000000020c0e7227 */ /* 0x004fe200078e00ff */
[----:B------:R-:W-:-:S02]  /*10f0*/  SEL R7, R21, R16, !P2 ;  /* 0x0000001015077207 */ /* 0x000fc40005000000 */
[----:B------:R-:W-:Y:S01]  /*1100*/  IADD3 R13, PT, PT, -R5, RZ, RZ ;  /* 0x000000ff050d7210 */ /* 0x000fe20007ffe1ff */
[----:B------:R-:W-:Y:S01]  /*1110*/  IMAD.HI.U32 R6, R11, R2, RZ ;  /* 0x000000020b067227 */ /* 0x000fe200078e00ff */
[----:B------:R-:W-:-:S03]  /*1120*/  @P0 SHF.R.U32.HI R12, RZ, R3, R14 ;  /* 0x00000003ff0c0219 */ /* 0x000fc6000001160e */
[----:B------:R-:W-:Y:S01]  /*1130*/  IMAD R13, R4, R13, R20 ;  /* 0x0000000d040d7224 */ /* 0x000fe200078e0214 */
[----:B------:R-:W-:Y:S01]  /*1140*/  @P0 SHF.R.U32.HI R11, RZ, R3, R6 ;  /* 0x00000003ff0b0219 */ /* 0x000fe20000011606 */
[----:B------:R-:W-:-:S04]  /*1150*/  IMAD R12, R12, R9, RZ ;  /* 0x000000090c0c7224 */ /* 0x000fc800078e02ff */
[----:B------:R-:W-:Y:S01]  /*1160*/  IMAD R6, R11, R9, RZ ;  /* 0x000000090b067224 */ /* 0x000fe200078e02ff */
[----:B------:R-:W-:-:S04]  /*1170*/  ISETP.GE.AND P1, PT, R5, R12, PT ;  /* 0x0000000c0500720c */ /* 0x000fc80003f26270 */
[----:B------:R-:W-:Y:S01]  /*1180*/  ISETP.GE.OR P1, PT, R7, R6, P1 ;  /* 0x000000060700720c */ /* 0x000fe20000f26670 */
[----:B------:R-:W-:-:S05]  /*1190*/  IMAD.HI.U32 R6, R5, R2, RZ ;  /* 0x0000000205067227 */ /* 0x000fca00078e00ff */
[----:B------:R-:W-:-:S04]  /*11a0*/  SHF.R.U32.HI R6, RZ, R3, R6 ;  /* 0x00000003ff067219 */ /* 0x000fc80000011606 */
[----:B------:R-:W-:-:S03]  /*11b0*/  SEL R6, R5, R6, !P0 ;  /* 0x0000000605067207 */ /* 0x000fc60004000000 */
[----:B------:R-:W-:Y:S01]  /*11c0*/  @!P1 IMAD.HI.U32 R8, R7, R2, RZ ;  /* 0x0000000207089227 */ /* 0x000fe200078e00ff */
[----:B------:R-:W-:-:S04]  /*11d0*/  IADD3 R2, PT, PT, -R6, RZ, RZ ;  /* 0x000000ff06027210 */ /* 0x000fc80007ffe1ff */
[----:B------:R-:W-:Y:S01]  /*11e0*/  @!P1 SHF.R.U32.HI R8, RZ, R3, R8 ;  /* 0x00000003ff089219 */ /* 0x000fe20000011608 */
[----:B------:R-:W-:-:S03]  /*11f0*/  IMAD R2, R9, R2, R5 ;  /* 0x0000000209027224 */ /* 0x000fc600078e0205 */
[----:B------:R-:W-:-:S05]  /*1200*/  @!P1 SEL R3, R7, R8, !P0 ;  /* 0x0000000807039207 */ /* 0x000fca0004000000 */
[--C-:B------:R-:W-:Y:S02]  /*1210*/  @!P1 IMAD.IADD R6, R6, 0x1, -R3.reuse ;  /* 0x0000000106069824 */ /* 0x100fe400078e0a03 */
[----:B------:R-:W-:Y:S01]  /*1220*/  @!P1 IMAD R3, R2, R11, R3 ;  /* 0x0000000b02039224 */ /* 0x000fe200078e0203 */
[----:B------:R-:W-:Y:S01]  /*1230*/  IADD3 R2, PT, PT, -R7, RZ, RZ ;  /* 0x000000ff07027210 */ /* 0x000fe20007ffe1ff */
[----:B------:R-:W-:Y:S02]  /*1240*/  @!P1 IMAD R5, R6, R9, R7 ;  /* 0x0000000906059224 */ /* 0x000fe400078e0207 */
[----:B------:R-:W-:Y:S02]  /*1250*/  @!P1 IMAD.MOV.U32 R7, RZ, RZ, R3 ;  /* 0x000000ffff079224 */ /* 0x000fe400078e0003 */
[----:B------:R-:W-:Y:S02]  /*1260*/  IMAD R2, R10, R2, R21 ;  /* 0x000000020a027224 */ /* 0x000fe400078e0215 */
[----:B------:R-:W-:-:S02]  /*1270*/  IMAD R20, R5, R4, R13 ;  /* 0x0000000405147224 */ /* 0x000fc400078e020d */
[----:B------:R-:W-:Y:S02]  /*1280*/  IMAD R21, R7, R10, R2 ;  /* 0x0000000a07157224 */ /* 0x000fe400078e0202 */
.L_x_15:
[----:B------:R-:W1:Y:S01]  /*1290*/  LDCU UR4, c[0x0][0xb30] ;  /* 0x00016600ff0477ac */ /* 0x000e620008000800 */
[----:B------:R-:W2:Y:S08]  /*12a0*/  S2UR UR37, SR_CgaCtaId ;  /* 0x00000000002579c3 */ /* 0x000eb00000008800 */
[----:B------:R-:W3:Y:S01]  /*12b0*/  LDC R26, c[0x0][0xb24] ;  /* 0x0002c900ff1a7b82 */ /* 0x000ee20000000800 */
[----:B-1----:R-:W-:-:S09]  /*12c0*/  UISETP.NE.AND UP1, UPT, UR4, 0x1, UPT ;  /* 0x000000010400788c */ /* 0x002fd2000bf25270 */
[----:B--2---:R-:W-:Y:S05]  /*12d0*/  BRA.U UP1, `(.L_x_16) ;  /* 0x0000000101407547 */ /* 0x004fea000b800000 */
[----:B------:R-:W1:Y:S08]  /*12e0*/  LDC.64 R4, c[0x0][0xb10] ;  /* 0x0002c400ff047b82 */ /* 0x000e700000000a00 */
[----:B------:R-:W2:Y:S08]  /*12f0*/  LDC.64 R2, c[0x0][0xb18] ;  /* 0x0002c600ff027b82 */ /* 0x000eb00000000a00 */
[----:B------:R-:W4:Y:S08]  /*1300*/  LDC R6, c[0x0][0xb20] ;  /* 0x0002c800ff067b82 */ /* 0x000f300000000800 */
[----:B------:R-:W3:Y:S01]  /*1310*/  LDC R8, c[0x0][0xb0c] ;  /* 0x0002c300ff087b82 */ /* 0x000ee20000000800 */
[----:B-1----:R-:W-:-:S05]  /*1320*/  IMAD.HI.U32 R4, R21, R4, RZ ;  /* 0x0000000415047227 */ /* 0x002fca00078e00ff */
[----:B------:R-:W-:Y:S01]  /*1330*/  SHF.R.U32.HI R4, RZ, R5, R4 ;  /* 0x00000005ff047219 */ /* 0x000fe20000011604 */
[----:B--2---:R-:W-:Y:S01]  /*1340*/  IMAD.HI.U32 R3, R20, R3, RZ ;  /* 0x0000000314037227 */ /* 0x004fe200078e00ff */
[----:B------:R-:W-:-:S04]  /*1350*/  ISETP.NE.AND P0, PT, R2, 0x1, PT ;  /* 0x000000010200780c */ /* 0x000fc80003f05270 */
[----:B----4-:R-:W-:-:S04]  /*1360*/  SHF.R.U32.HI R3, RZ, R6, R3 ;  /* 0x00000006ff037219 */ /* 0x010fc80000011603 */
[----:B------:R-:W-:Y:S02]  /*1370*/  SEL R3, R20, R3, !P0 ;  /* 0x0000000314037207 */ /* 0x000fe40004000000 */
[----:B---3--:R-:W-:-:S04]  /*1380*/  ISETP.NE.AND P1, PT, R8, 0x1, PT ;  /* 0x000000010800780c */ /* 0x008fc80003f25270 */
[----:B------:R-:W-:-:S05]  /*1390*/  SEL R4, R21, R4, !P1 ;  /* 0x0000000415047207 */ /* 0x000fca0004800000 */
[----:B------:R-:W-:Y:S02]  /*13a0*/  IMAD.IADD R5, R3, 0x1, -R4 ;  /* 0x0000000103057824 */ /* 0x000fe400078e0a04 */
[----:B------:R-:W-:Y:S02]  /*13b0*/  IMAD.IADD R3, R4, 0x1, -R3 ;  /* 0x0000000104037824 */ /* 0x000fe400078e0a03 */
[----:B------:R-:W-:Y:S02]  /*13c0*/  IMAD R21, R5, R8, R21 ;  /* 0x0000000805157224 */ /* 0x000fe400078e0215 */
[----:B------:R-:W-:-:S07]  /*13d0*/  IMAD R20, R3, R2, R20 ;  /* 0x0000000203147224 */ /* 0x000fce00078e0214 */
.L_x_16:
[----:B------:R-:W-:Y:S01]  /*13e0*/  BAR.SYNC.DEFER_BLOCKING 0x0 ;  /* 0x0000000000007b1d */ /* 0x000fe20000010000 */
[----:B------:R-:W-:Y:S01]  /*13f0*/  UISETP.NE.AND UP1, UPT, UR8, 0x2, UPT ;  /* 0x000000020800788c */ /* 0x000fe2000bf25270 */
[----:B------:R-:W-:Y:S02]  /*1400*/  ISETP.NE.OR P5, PT, R0, 0x2, !P5 ;  /* 0x000000020000780c */ /* 0x000fe40006fa5670 */
[----:B------:R-:W-:-:S06]  /*1410*/  LOP3.LUT R2, R72, 0x1f, RZ, 0xc0, !PT ;  /* 0x0000001f48027812 */ /* 0x000fcc00078ec0ff */
[----:B------:R-:W-:Y:S05]  /*1420*/  BRA.U UP1, `(.L_x_17) ;  /* 0x0000001101f07547 */ /* 0x000fea000b800000 */
[----:B------:R-:W1:Y:S01]  /*1430*/  LDCU UR13, c[0x0][0x38c] ;  /* 0x00007180ff0d77ac */ /* 0x000e620008000800 */
[----:B------:R-:W2:Y:S01]  /*1440*/  LDC R9, c[0x0][0x370] ;  /* 0x0000dc00ff097b82 */ /* 0x000ea20000000800 */
[----:B------:R-:W-:Y:S01]  /*1450*/  PLOP3.LUT P1, PT, PT, PT, UP2, 0x80, 0x8 ;  /* 0x000000000008781c */ /* 0x000fe20003f2f028 */
[----:B------:R-:W-:Y:S01]  /*1460*/  HFMA2 R12, -RZ, RZ, 0, 0 ;  /* 0x00000000ff0c7431 */ /* 0x000fe200000001ff */
[----:B------:R-:W-:Y:S01]  /*1470*/  ISETP.EQ.OR P4, PT, R2, RZ, P5 ;  /* 0x000000ff0200720c */ /* 0x000fe20002f82670 */
[----:B------:R-:W-:Y:S01]  /*1480*/  IMAD.MOV.U32 R15, RZ, RZ, 0x1 ;  /* 0x00000001ff0f7424 */ /* 0x000fe200078e00ff */
[----:B------:R-:W-:Y:S01]  /*1490*/  PLOP3.LUT P1, PT, P1, PT, PT, 0x8, 0x80 ;  /* 0x000000000080781c */ /* 0x000fe20000f2e170 */
[----:B------:R-:W-:Y:S01]  /*14a0*/  IMAD.MOV.U32 R14, RZ, RZ, RZ ;  /* 0x000000ffff0e7224 */ /* 0x000fe200078e00ff */
[----:B------:R-:W-:Y:S01]  /*14b0*/  MOV R8, 0x1 ;  /* 0x0000000100087802 */ /* 0x000fe20000000f00 */
[----:B------:R-:W4:Y:S01]  /*14c0*/  LDC R0, c[0x0][0x374] ;  /* 0x0000dd00ff007b82 */ /* 0x000f220000000800 */
[----:B------:R-:W-:Y:S01]  /*14d0*/  IMAD.MOV.U32 R10, RZ, RZ, RZ ;  /* 0x000000ffff0a7224 */ /* 0x000fe200078e00ff */
[----:B------:R-:W2:Y:S01]  /*14e0*/  LDCU.64 UR22, c[0x0][0x348] ;  /* 0x00006900ff1677ac */ /* 0x000ea20008000a00 */
[----:B------:R-:W-:Y:S01]  /*14f0*/  UMOV UR6, URZ ;  /* 0x000000ff00067c82 */ /* 0x000fe20008000000 */
[----:B-1----:R-:W-:-:S04]  /*1500*/  UIADD3 UR5, UPT, UPT, UR13, 0x3f, URZ ;  /* 0x0000003f0d057890 */ /* 0x002fc8000fffe0ff */
[----:B------:R-:W-:-:S04]  /*1510*/  USHF.R.S32.HI UR4, URZ, 0x1f, UR5 ;  /* 0x0000001fff047899 */ /* 0x000fc80008011405 */
[----:B------:R-:W-:-:S04]  /*1520*/  ULEA.HI UR4, UR4, UR5, URZ, 0x6 ;  /* 0x0000000504047291 */ /* 0x000fc8000f8f30ff */
[----:B------:R-:W-:Y:S02]  /*1530*/  USHF.R.S32.HI UR15, URZ, 0x6, UR4 ;  /* 0x00000006ff0f7899 */ /* 0x000fe40008011404 */
[----:B------:R-:W-:Y:S02]  /*1540*/  UIADD3 UR4, UPT, UPT, UR13, -0x1, URZ ;  /* 0xffffffff0d047890 */ /* 0x000fe4000fffe0ff */
[----:B------:R-:W-:Y:S02]  /*1550*/  UISETP.LT.U32.AND UP0, UPT, UR15, 0x8, UPT ;  /* 0x000000080f00788c */ /* 0x000fe4000bf01070 */
[----:B------:R-:W-:Y:S02]  /*1560*/  UISETP.GE.U32.AND UP1, UPT, UR4, -0x7f, UPT ;  /* 0xffffff810400788c */ /* 0x000fe4000bf26070 */
[----:B------:R-:W-:Y:S02]  /*1570*/  USEL UR14, UR15, 0x8, UP0 ;  /* 0x000000080f0e7887 */ /* 0x000fe40008000000 */
[----:B------:R-:W-:-:S02]  /*1580*/  UIADD3 UR13, UPT, UPT, UR13, 0x7e, URZ ;  /* 0x0000007e0d0d7890 */ /* 0x000fc4000fffe0ff */
[----:B------:R-:W-:Y:S02]  /*1590*/  UIADD3 UR5, UPT, UPT, UR14, -0x1, URZ ;  /* 0xffffffff0e057890 */ /* 0x000fe4000fffe0ff */
[----:B------:R-:W-:-:S03]  /*15a0*/  UIADD3 UR7, UPT, UPT, UR15, -UR14, URZ ;  /* 0x8000000e0f077290 */ /* 0x000fc6000fffe0ff */
[----:B------:R-:W-:-:S04]  /*15b0*/  @UP1 UIADD3 UR5, UPT, UPT, UR14, URZ, URZ ;  /* 0x000000ff0e051290 */ /* 0x000fc8000fffe0ff */
[----:B--2---:R-:W-:-:S12]  /*15c0*/  UIADD3 UR5, UPT, UPT, UR5, 0x1, URZ ;  /* 0x0000000105057890 */ /* 0x004fd8000fffe0ff */
.L_x_35:
[----:B------:R-:W-:Y:S01]  /*15d0*/  UISETP.NE.AND UP0, UPT, UR37, URZ, UPT ;  /* 0x000000ff2500728c */ /* 0x000fe2000bf05270 */
[----:B------:R-:W1:Y:S08]  /*15e0*/  S2UR UR37, SR_CgaCtaId ;  /* 0x00000000002579c3 */ /* 0x000e700000008800 */
[----:B------:R-:W-:Y:S05]  /*15f0*/  BRA.U UP0, `(.L_x_18) ;  /* 0x0000000100347547 */ /* 0x000fea000b800000 */
[----:B------:R-:W2:Y:S01]  /*1600*/  S2R R2, SR_CgaCtaId ;  /* 0x0000000000027919 */ /* 0x000ea20000008800 */
[----:B------:R-:W-:-:S04]  /*1610*/  MOV R3, 0x400 ;  /* 0x0000040000037802 */ /* 0x000fc80000000f00 */
[----:B--2---:R-:W-:Y:S02]  /*1620*/  LEA R3, R2, R3, 0x18 ;  /* 0x0000000302037211 */ /* 0x004fe400078ec0ff */
[----:B------:R-:W-:-:S03]  /*1630*/  SHF.L.U32 R2, R8, 0x1f, RZ ;  /* 0x0000001f08027819 */ /* 0x000fc600000006ff */
[----:B------:R-:W-:-:S04]  /*1640*/  IMAD R3, R10, 0x8, R3 ;  /* 0x000000080a037824 */ /* 0x000fc800078e0203 */
[----:B------:R-:W2:Y:S02]  /*1650*/  SYNCS.PHASECHK.TRANS64.TRYWAIT P0, [R3+URZ+0x140], R2 ;  /* 0x00014002030075a7 */ /* 0x000ea400080011ff */
[----:B--2---:R-:W-:Y:S05]  /*1660*/  @!P0 BRA `(.L_x_19) ;  /* 0x0000006800a88947 */ /* 0x004fea0003800000 */
.L_x_135:
[----:B------:R-:W-:Y:S01]  /*1670*/  VIADD R10, R10, 0x1 ;  /* 0x000000010a0a7836 */ /* 0x000fe20000000000 */
[----:B------:R2:W-:Y:S04]  /*1680*/  SYNCS.ARRIVE.TRANS64.A1T0 RZ, [R3+URZ+0x130], RZ ;  /* 0x000130ff03ff79a7 */ /* 0x0005e800081000ff */
[----:B------:R-:W-:-:S04]  /*1690*/  ISETP.NE.AND P0, PT, R10, 0x2, PT ;  /* 0x000000020a00780c */ /* 0x000fc80003f05270 */
[----:B------:R-:W-:Y:S02]  /*16a0*/  SEL R10, R10, RZ, P0 ;  /* 0x000000ff0a0a7207 */ /* 0x000fe40000000000 */
[----:B--2---:R-:W-:-:S04]  /*16b0*/  SEL R3, RZ, 0x1, P0 ;  /* 0x00000001ff037807 */ /* 0x004fc80000000000 */
[----:B------:R-:W-:-:S07]  /*16c0*/  LOP3.LUT R8, R8, R3, RZ, 0x3c, !PT ;  /* 0x0000000308087212 */ /* 0x000fce00078e3cff */
.L_x_18:
[----:B------:R-:W-:Y:S01]  /*16d0*/  UMOV UR4, 0x400 ;  /* 0x0000040000047882 */ /* 0x000fe20000000000 */
[----:B------:R-:W-:Y:S01]  /*16e0*/  SHF.L.U32 R2, R15, 0x1f, RZ ;  /* 0x0000001f0f027819 */ /* 0x000fe200000006ff */
[----:B-1----:R-:W-:Y:S01]  /*16f0*/  ULEA UR4, UR37, UR4, 0x18 ;  /* 0x0000000425047291 */ /* 0x002fe2000f8ec0ff */
[----:B------:R-:W-:Y:S01]  /*1700*/  R2UR UR34, R21 ;  /* 0x00000000152272ca */ /* 0x000fe200000e0000 */
[----:B------:R-:W-:Y:S01]  /*1710*/  UISETP.GE.U32.AND UP0, UPT, UR13, 0x7f, UPT ;  /* 0x0000007f0d00788c */ /* 0x000fe2000bf06070 */
[----:B------:R-:W-:Y:S01]  /*1720*/  R2UR UR11, R20 ;  /* 0x00000000140b72ca */ /* 0x000fe200000e0000 */
[----:B------:R-:W-:Y:S01]  /*1730*/  ULEA UR8, UR6, UR4, 0x3 ;  /* 0x0000000406087291 */ /* 0x000fe2000f8e18ff */
[----:B------:R-:W-:-:S08]  /*1740*/  UMOV UR24, URZ ;  /* 0x000000ff00187c82 */ /* 0x000fd00008000000 */
[----:B------:R1:W2:Y:S01]  /*1750*/  SYNCS.PHASECHK.TRANS64.TRYWAIT P0, [UR8+0x40], R2 ;  /* 0x00004002ff0075a7 */ /* 0x0002a20008001108 */
[----:B------:R-:W-:Y:S02]  /*1760*/  USHF.L.U32 UR34, UR34, 0x6, URZ ;  /* 0x0000000622227899 */ /* 0x000fe400080006ff */
[----:B------:R-:W-:Y:S01]  /*1770*/  USHF.L.U32 UR11, UR11, 0x7, URZ ;  /* 0x000000070b0b7899 */ /* 0x000fe200080006ff */
[----:B------:R-:W-:Y:S11]  /*1780*/  BRA.U !UP0, `(.L_x_20) ;  /* 0x0000000108a87547 */ /* 0x000ff6000b800000 */
[----:B------:R-:W-:Y:S01]  /*1790*/  UMOV UR16, URZ ;  /* 0x000000ff00107c82 */ /* 0x000fe20008000000 */
[----:B------:R-:W-:-:S05]  /*17a0*/  UMOV UR17, UR6 ;  /* 0x0000000600117c82 */ /* 0x000fca0008000000 */
.L_x_25:
[----:B-1----:R-:W-:Y:S01]  /*17b0*/  ULEA UR33, UR17, UR4, 0x3 ;  /* 0x0000000411217291 */ /* 0x002fe2000f8e18ff */
[----:B--2---:R-:W-:Y:S01]  /*17c0*/  @!P5 MOV R3, 0x6000 ;  /* 0x000060000003d802 */ /* 0x004fe20000000f00 */
[----:B--2---:R-:W-:Y:S10]  /*17d0*/  @P0 BRA `(.L_x_21) ;  /* 0x00000000000c0947 */ /* 0x004ff40003800000 */
[----:B------:R-:W-:-:S04]  /*17e0*/  SHF.L.U32 R5, R15, 0x1f, RZ ;  /* 0x0000001f0f057819 */ /* 0x000fc800000006ff */
[----:B------:R-:W2:Y:S02]  /*17f0*/  SYNCS.PHASECHK.TRANS64.TRYWAIT P0, [UR33+0x40], R5 ;  /* 0x00004005ff0075a7 */ /* 0x000ea40008001121 */
[----:B--2---:R-:W-:Y:S05]  /*1800*/  @!P0 BRA `(.L_x_22) ;  /* 0x0000006800548947 */ /* 0x004fea0003800000 */
.L_x_21:
[----:B------:R2:W-:Y:S01]  /*1810*/  @!P5 SYNCS.ARRIVE.TRANS64 RZ, [UR33], R3 ;  /* 0x00000003ffffd9a7 */ /* 0x0005e20008000021 */
[----:B------:R-:W-:Y:S04]  /*1820*/  BSSY.RECONVERGENT B0, `(.L_x_23) ;  /* 0x0000003000007945 */ /* 0x000fe80003800200 */
[----:B------:R-:W-:Y:S05]  /*1830*/  @P4 BRA `(.L_x_24) ;  /* 0x0000000000044947 */ /* 0x000fea0003800000 */
[----:B------:R-:W-:Y:S05]  /*1840*/  BPT.TRAP 0x1 ;  /* 0x000000040000795c */ /* 0x000fea0000300000 */
.L_x_24:
[----:B------:R-:W-:Y:S05]  /*1850*/  BSYNC.RECONVERGENT B0 ;  /* 0x0000000000007941 */ /* 0x000fea0003800200 */
.L_x_23:
[----:B------:R-:W-:Y:S02]  /*1860*/  UIADD3 UR6, UPT, UPT, UR17, 0x1, URZ ;  /* 0x0000000111067890 */ /* 0x000fe4000fffe0ff */
[----:B------:R-:W-:Y:S02]  /*1870*/  ULEA UR32, UR17, UR4, 0xd ;  /* 0x0000000411207291 */ /* 0x000fe4000f8e68ff */
[----:B------:R-:W-:Y:S02]  /*1880*/  UISETP.NE.AND UP0, UPT, UR6, 0x8, UPT ;  /* 0x000000080600788c */ /* 0x000fe4000bf05270 */
[----:B------:R-:W-:Y:S02]  /*1890*/  UIADD3 UR26, UP1, UPT, UR22, 0x80, URZ ;  /* 0x00000080161a7890 */ /* 0x000fe4000ff3e0ff */
[----:B------:R-:W-:Y:S02]  /*18a0*/  USEL UR9, URZ, 0x1, UP0 ;  /* 0x00000001ff097887 */ /* 0x000fe40008000000 */
[----:B------:R-:W-:-:S02]  /*18b0*/  USEL UR6, UR6, URZ, UP0 ;  /* 0x000000ff06067287 */ /* 0x000fc40008000000 */
[----:B------:R-:W-:Y:S02]  /*18c0*/  UIADD3 UR20, UP0, UPT, UR22, 0x180, URZ ;  /* 0x0000018016147890 */ /* 0x000fe4000ff1e0ff */
[----:B------:R-:W-:Y:S01]  /*18d0*/  ULEA UR8, UR6, UR4, 0x3 ;  /* 0x0000000406087291 */ /* 0x000fe2000f8e18ff */
[----:B------:R-:W-:Y:S01]  /*18e0*/  LOP3.LUT R15, R15, UR9, RZ, 0x3c, !PT ;  /* 0x000000090f0f7c12 */ /* 0x000fe2000f8e3cff */
[----:B------:R-:W-:Y:S02]  /*18f0*/  USHF.L.U32 UR35, UR16, 0x6, URZ ;  /* 0x0000000610237899 */ /* 0x000fe400080006ff */
[----:B------:R-:W-:Y:S01]  /*1900*/  UIADD3.X UR27, UPT, UPT, URZ, UR23, URZ, UP1, !UPT ;  /* 0x00000017ff1b7290 */ /* 0x000fe20008ffe4ff */
[----:B-1----:R-:W-:Y:S01]  /*1910*/  SHF.L.U32 R2, R15, 0x1f, RZ ;  /* 0x0000001f0f027819 */ /* 0x002fe200000006ff */
[----:B------:R-:W-:Y:S02]  /*1920*/  UIADD3 UR32, UPT, UPT, UR32, 0x4400, URZ ;  /* 0x0000440020207890 */ /* 0x000fe4000fffe0ff */
[----:B------:R-:W-:Y:S01]  /*1930*/  UIADD3.X UR21, UPT, UPT, URZ, UR23, URZ, UP0, !UPT ;  /* 0x00000017ff157290 */ /* 0x000fe200087fe4ff */
[----:B------:R1:W1:Y:S01]  /*1940*/  SYNCS.PHASECHK.TRANS64.TRYWAIT P0, [UR8+0x40], R2 ;  /* 0x00004002ff0075a7 */ /* 0x0002620008001108 */
[----:B------:R-:W-:Y:S01]  /*1950*/  ULEA UR8, UR17, UR4, 0xe ;  /* 0x0000000411087291 */ /* 0x000fe2000f8e70ff */
[----:B------:R-:W-:Y:S01]  /*1960*/  UMOV UR18, 0x0 ;  /* 0x0000000000127882 */ /* 0x000fe20000000000 */
[----:B------:R-:W-:-:S02]  /*1970*/  UMOV UR19, 0x10000000 ;  /* 0x1000000000137882 */ /* 0x000fc40000000000 */
[----:B------:R-:W-:Y:S01]  /*1980*/  UIADD3 UR8, UPT, UPT, UR8, 0x14400, URZ ;  /* 0x0001440008087890 */ /* 0x000fe2000fffe0ff */
[----:B------:R1:W-:Y:S01]  /*1990*/  UTMALDG.3D [UR32], [UR26], desc[UR18] ;  /* 0x000012201a0075b4 */ /* 0x0003e20008011000 */
[----:B------:R-:W-:Y:S01]  /*19a0*/  UMOV UR12, UR36 ;  /* 0x00000024000c7c82 */ /* 0x000fe20008000000 */
[----:B------:R-:W-:Y:S01]  /*19b0*/  UMOV UR9, UR33 ;  /* 0x0000002100097c82 */ /* 0x000fe20008000000 */
[----:B------:R-:W-:Y:S01]  /*19c0*/  UMOV UR10, UR35 ;  /* 0x00000023000a7c82 */ /* 0x000fe20008000000 */
[----:B------:R-:W-:Y:S01]  /*19d0*/  UIADD3 UR16, UPT, UPT, UR16, 0x1, URZ ;  /* 0x0000000110107890 */ /* 0x000fe2000fffe0ff */
[----:B------:R-:W-:Y:S01]  /*19e0*/  UMOV UR24, UR5 ;  /* 0x0000000500187c82 */ /* 0x000fe20008000000 */
[----:B------:R-:W-:Y:S02]  /*19f0*/  UMOV UR17, UR6 ;  /* 0x0000000600117c82 */ /* 0x000fe40008000000 */
[----:B------:R1:W-:Y:S01]  /*1a00*/  UTMALDG.3D [UR8], [UR20], desc[UR18] ;  /* 0x00001208140075b4 */ /* 0x0003e20008011000 */
[----:B------:R-:W-:-:S09]  /*1a10*/  UISETP.NE.AND UP0, UPT, UR16, UR5, UPT ;  /* 0x000000051000728c */ /* 0x000fd2000bf05270 */
[----:B------:R-:W-:Y:S05]  /*1a20*/  BRA.U UP0, `(.L_x_25) ;  /* 0xfffffffd00607547 */ /* 0x000fea000b83ffff */
.L_x_20:
[----:B-1----:R-:W-:Y:S01]  /*1a30*/  ULEA UR8, UR6, UR4, 0x3 ;  /* 0x0000000406087291 */ /* 0x002fe2000f8e18ff */
[----:B------:R-:W-:Y:S01]  /*1a40*/  SHF.L.U32 R2, R15, 0x1f, RZ ;  /* 0x0000001f0f027819 */ /* 0x000fe200000006ff */
[----:B------:R-:W-:Y:S01]  /*1a50*/  @!P1 SYNCS.ARRIVE.TRANS64.A1T0 RZ, [UR4+0xc8], RZ ;  /* 0x0000c8ffffff99a7 */ /* 0x000fe20008100004 */
[----:B------:R-:W-:-:S06]  /*1a60*/  UISETP.GT.AND UP0, UPT, UR15, UR14, UPT ;  /* 0x0000000e0f00728c */ /* 0x000fcc000bf04270 */
[----:B--2---:R1:W2:Y:S03]  /*1a70*/  SYNCS.PHASECHK.TRANS64.TRYWAIT P0, [UR8+0x40], R2 ;  /* 0x00004002ff0075a7 */ /* 0x0042a60008001108 */
[----:B------:R-:W-:Y:S05]  /*1a80*/  BRA.U !UP0, `(.L_x_26) ;  /* 0x0000000108ac7547 */ /* 0x000fea000b800000 */
[----:B------:R-:W-:Y:S01]  /*1a90*/  UIADD3 UR21, UPT, UPT, UR7, UR24, URZ ;  /* 0x0000001807157290 */ /* 0x000fe2000fffe0ff */
[----:B------:R-:W-:-:S11]  /*1aa0*/  UMOV UR25, UR6 ;  /* 0x0000000600197c82 */ /* 0x000fd60008000000 */
.L_x_31:
[----:B-1----:R-:W-:Y:S01]  /*1ab0*/  ULEA UR17, UR25, UR4, 0x3 ;  /* 0x0000000419117291 */ /* 0x002fe2000f8e18ff */
[----:B--2---:R-:W-:Y:S01]  /*1ac0*/  @!P5 MOV R3, 0x6000 ;  /* 0x000060000003d802 */ /* 0x004fe20000000f00 */
[----:B--2---:R-:W-:Y:S10]  /*1ad0*/  @P0 BRA `(.L_x_27) ;  /* 0x00000000000c0947 */ /* 0x004ff40003800000 */
[----:B------:R-:W-:-:S04]  /*1ae0*/  SHF.L.U32 R5, R15, 0x1f, RZ ;  /* 0x0000001f0f057819 */ /* 0x000fc800000006ff */
[----:B------:R-:W2:Y:S02]  /*1af0*/  SYNCS.PHASECHK.TRANS64.TRYWAIT P0, [UR17+0x40], R5 ;  /* 0x00004005ff0075a7 */ /* 0x000ea40008001111 */
[----:B--2---:R-:W-:Y:S05]  /*1b00*/  @!P0 BRA `(.L_x_28) ;  /* 0x0000006400ac8947 */ /* 0x004fea0003800000 */
.L_x_27:
[----:B------:R2:W-:Y:S01]  /*1b10*/  @!P5 SYNCS.ARRIVE.TRANS64 RZ, [UR17], R3 ;  /* 0x00000003ffffd9a7 */ /* 0x0005e20008000011 */
[----:B------:R-:W-:Y:S04]  /*1b20*/  BSSY.RECONVERGENT B0, `(.L_x_29) ;  /* 0x0000003000007945 */ /* 0x000fe80003800200 */
[----:B------:R-:W-:Y:S05]  /*1b30*/  @P4 BRA `(.L_x_30) ;  /* 0x0000000000044947 */ /* 0x000fea0003800000 */
[----:B------:R-:W-:Y:S05]  /*1b40*/  BPT.TRAP 0x1 ;  /* 0x000000040000795c */ /* 0x000fea0000300000 */
.L_x_30:
[----:B------:R-:W-:Y:S05]  /*1b50*/  BSYNC.RECONVERGENT B0 ;  /* 0x0000000000007941 */ /* 0x000fea0003800200 */
.L_x_29:
        /* <DEDUP_REMOVED lines=10> */
[----:B------:R-:W-:Y:S01]  /*1c00*/  UIADD3 UR16, UPT, UPT, UR16, 0x4400, URZ ;  /* 0x0000440010107890 */ /* 0x000fe2000fffe0ff */
[----:B-1----:R-:W-:Y:S01]  /*1c10*/  SHF.L.U32 R2, R15, 0x1f, RZ ;  /* 0x0000001f0f027819 */ /* 0x002fe200000006ff */
[----:B------:R-:W-:Y:S02]  /*1c20*/  UIADD3.X UR31, UPT, UPT, URZ, UR23, URZ, UP1, !UPT ;  /* 0x00000017ff1f7290 */ /* 0x000fe40008ffe4ff */
[----:B------:R-:W-:Y:S01]  /*1c30*/  UIADD3.X UR29, UPT, UPT, URZ, UR23, URZ, UP0, !UPT ;  /* 0x00000017ff1d7290 */ /* 0x000fe200087fe4ff */
[----:B------:R1:W1:Y:S01]  /*1c40*/  SYNCS.PHASECHK.TRANS64.TRYWAIT P0, [UR8+0x40], R2 ;  /* 0x00004002ff0075a7 */ /* 0x0002620008001108 */
[----:B------:R-:W-:Y:S01]  /*1c50*/  ULEA UR8, UR25, UR4, 0xe ;  /* 0x0000000419087291 */ /* 0x000fe2000f8e70ff */
[----:B------:R-:W-:Y:S01]  /*1c60*/  UMOV UR26, 0x0 ;  /* 0x00000000001a7882 */ /* 0x000fe20000000000 */
[----:B------:R-:W-:-:S02]  /*1c70*/  UMOV UR27, 0x10000000 ;  /* 0x10000000001b7882 */ /* 0x000fc40000000000 */
[----:B------:R-:W-:Y:S01]  /*1c80*/  UIADD3 UR8, UPT, UPT, UR8, 0x14400, URZ ;  /* 0x0001440008087890 */ /* 0x000fe2000fffe0ff */
[----:B------:R-:W-:Y:S01]  /*1c90*/  UMOV UR18, UR34 ;  /* 0x0000002200127c82 */ /* 0x000fe20008000000 */
[----:B------:R-:W-:Y:S01]  /*1ca0*/  UMOV UR20, UR36 ;  /* 0x0000002400147c82 */ /* 0x000fe20008000000 */
[----:B------:R-:W-:Y:S01]  /*1cb0*/  UMOV UR12, UR36 ;  /* 0x00000024000c7c82 */ /* 0x000fe20008000000 */
[----:B------:R-:W-:Y:S01]  /*1cc0*/  UMOV UR9, UR17 ;  /* 0x0000001100097c82 */ /* 0x000fe20008000000 */
[----:B------:R-:W-:Y:S01]  /*1cd0*/  UMOV UR10, UR19 ;  /* 0x00000013000a7c82 */ /* 0x000fe20008000000 */
[----:B------:R1:W-:Y:S01]  /*1ce0*/  UTMALDG.3D [UR16], [UR30], desc[UR26] ;  /* 0x00001a101e0075b4 */ /* 0x0003e20008011000 */
[----:B------:R-:W-:Y:S01]  /*1cf0*/  UIADD3 UR24, UPT, UPT, UR24, 0x1, URZ ;  /* 0x0000000118187890 */ /* 0x000fe2000fffe0ff */
[----:B------:R-:W-:-:S03]  /*1d00*/  UMOV UR25, UR6 ;  /* 0x0000000600197c82 */ /* 0x000fc60008000000 */
[----:B------:R-:W-:Y:S01]  /*1d10*/  UISETP.NE.AND UP0, UPT, UR24, UR21, UPT ;  /* 0x000000151800728c */ /* 0x000fe2000bf05270 */
[----:B------:R1:W-:Y:S08]  /*1d20*/  UTMALDG.3D [UR8], [UR28], desc[UR26] ;  /* 0x00001a081c0075b4 */ /* 0x0003f00008011000 */
[----:B------:R-:W-:Y:S05]  /*1d30*/  BRA.U UP0, `(.L_x_31) ;  /* 0xfffffffd005c7547 */ /* 0x000fea000b83ffff */
.L_x_26:
[----:B-1----:R-:W-:Y:S01]  /*1d40*/  LEA R2, R14, UR4, 0x3 ;  /* 0x000000040e027c11 */ /* 0x002fe2000f8e18ff */
[----:B------:R-:W-:Y:S01]  /*1d50*/  NOP ;  /* 0x0000000000007918 */ /* 0x000fe20000000000 */
[----:B--2---:R-:W-:Y:S02]  /*1d60*/  SHF.L.U32 R3, R12, 0x1f, RZ ;  /* 0x0000001f0c037819 */ /* 0x004fe400000006ff */
[----:B------:R-:W-:Y:S02]  /*1d70*/  LEA R4, R14, UR4, 0x4 ;  /* 0x000000040e047c11 */ /* 0x000fe4000f8e20ff */
[----:B------:R-:W1:Y:S02]  /*1d80*/  SYNCS.PHASECHK.TRANS64.TRYWAIT P0, [R2+URZ+0xd0], R3 ;  /* 0x0000d003020075a7 */ /* 0x000e6400080011ff */
[----:B-1----:R-:W-:Y:S05]  /*1d90*/  @!P0 BRA `(.L_x_32) ;  /* 0x0000006400208947 */ /* 0x002fea0003800000 */
.L_x_138:
[----:B------:R-:W2:Y:S01]  /*1da0*/  LDS.128 R4, [R4+0x160] ;  /* 0x0001600004047984 */ /* 0x000ea20000000c00 */
[----:B---3--:R-:W-:Y:S01]  /*1db0*/  ISETP.GE.AND P0, PT, R26, 0x1, PT ;  /* 0x000000011a00780c */ /* 0x008fe20003f06270 */
[----:B-1----:R-:W-:Y:S01]  /*1dc0*/  VIADD R2, R2, 0xe0 ;  /* 0x000000e002027836 */ /* 0x002fe20000000000 */
[----:B------:R-:W-:Y:S01]  /*1dd0*/  @!PT LDS RZ, [RZ] ;  /* 0x00000000fffff984 */ /* 0x000fe20000000800 */
[----:B------:R-:W-:Y:S01]  /*1de0*/  @!PT LDS RZ, [RZ] ;  /* 0x00000000fffff984 */ /* 0x000fe20000000800 */
[----:B------:R-:W-:Y:S01]  /*1df0*/  @!PT LDS RZ, [RZ] ;  /* 0x00000000fffff984 */ /* 0x000fe20000000800 */
[----:B------:R-:W-:Y:S01]  /*1e00*/  @!PT LDS RZ, [RZ] ;  /* 0x00000000fffff984 */ /* 0x000fe20000000800 */
[----:B------:R1:W-:Y:S06]  /*1e10*/  MEMBAR.ALL.CTA ;  /* 0x0000000000007992 */ /* 0x0003ec0000008000 */
[----:B-1----:R-:W1:Y:S01]  /*1e20*/  FENCE.VIEW.ASYNC.S ;  /* 0x00000000000073c6 */ /* 0x002e620000000000 */
[----:B------:R-:W-:-:S04]  /*1e30*/  PRMT R2, RZ, 0x654, R2 ;  /* 0x00000654ff027816 */ /* 0x000fc80000000002 */
[----:B-1----:R1:W-:Y:S01]  /*1e40*/  SYNCS.ARRIVE.TRANS64.RED.A1T0 RZ, [R2+URZ], RZ ;  /* 0x000000ff02ff79a7 */ /* 0x0023e200081004ff */
[----:B--2---:R-:W-:-:S13]  /*1e50*/  LOP3.LUT P2, RZ, R6, 0x1, RZ, 0xc0, !PT ;  /* 0x0000000106ff7812 */ /* 0x004fda000784c0ff */
[----:B------:R-:W-:Y:S01]  /*1e60*/  @P2 SHF.R.U32.HI R3, RZ, 0x10, R5 ;  /* 0x00000010ff032819 */ /* 0x000fe20000011605 */
[----:B------:R-:W-:Y:S01]  /*1e70*/  VOTEU.ANY UP0, P2 ;  /* 0x0000000000ff7886 */ /* 0x000fe20001000100 */
[----:B------:R-:W-:Y:S02]  /*1e80*/  @P2 MOV R13, R4 ;  /* 0x00000004000d2202 */ /* 0x000fe40000000f00 */
[----:B------:R-:W-:Y:S02]  /*1e90*/  @P2 R2UR.BROADCAST UR8, R3 ;  /* 0x00000000030822ca */ /* 0x000fe400008e0000 */
[----:B------:R-:W-:-:S11]  /*1ea0*/  @P2 LOP3.LUT R11, R5, 0xffff, RZ, 0xc0, !PT ;  /* 0x0000ffff050b2812 */ /* 0x000fd600078ec0ff */
[----:B------:R-:W-:Y:S01]  /*1eb0*/  @UP0 UMOV UR36, UR8 ;  /* 0x0000000800240c82 */ /* 0x000fe20008000000 */
[----:B-1----:R-:W-:Y:S05]  /*1ec0*/  @!P0 BRA `(.L_x_33) ;  /* 0x0000000000b88947 */ /* 0x002fea0003800000 */
[----:B------:R-:W4:Y:S01]  /*1ed0*/  LDC.64 R4, c[0x0][0xb18] ;  /* 0x0002c600ff047b82 */ /* 0x000f220000000a00 */
[----:B------:R-:W-:-:S07]  /*1ee0*/  ISETP.NE.AND P3, PT, R26, 0x1, PT ;  /* 0x000000011a00780c */ /* 0x000fce0003f65270 */
[----:B------:R-:W1:Y:S08]  /*1ef0*/  LDC.64 R6, c[0x0][0xb10] ;  /* 0x0002c400ff067b82 */ /* 0x000e700000000a00 */
[----:B------:R-:W2:Y:S08]  /*1f00*/  LDC R16, c[0x0][0xb20] ;  /* 0x0002c800ff107b82 */ /* 0x000eb00000000800 */
[----:B------:R-:W3:Y:S01]  /*1f10*/  LDC R18, c[0x0][0xb0c] ;  /* 0x0002c300ff127b82 */ /* 0x000ee20000000800 */
[----:B----4-:R-:W-:Y:S01]  /*1f20*/  IMAD.HI.U32 R17, R0, R5, RZ ;  /* 0x0000000500117227 */ /* 0x010fe200078e00ff */
[----:B------:R-:W-:-:S03]  /*1f30*/  ISETP.NE.AND P0, PT, R4, 0x1, PT ;  /* 0x000000010400780c */ /* 0x000fc60003f05270 */
[----:B------:R-:W-:-:S03]  /*1f40*/  IMAD.HI.U32 R5, R11, R5, RZ ;  /* 0x000000050b057227 */ /* 0x000fc600078e00ff */
[----:B------:R-:W4:Y:S01]  /*1f50*/  LDC.64 R2, c[0x0][0xb28] ;  /* 0x0002ca00ff027b82 */ /* 0x000f220000000a00 */
[----:B-1----:R-:W-:-:S04]  /*1f60*/  IMAD.HI.U32 R20, R9, R6, RZ ;  /* 0x0000000609147227 */ /* 0x002fc800078e00ff */
[----:B------:R-:W-:Y:S01]  /*1f70*/  IMAD.HI.U32 R22, R13, R6, RZ ;  /* 0x000000060d167227 */ /* 0x000fe200078e00ff */
[----:B------:R-:W-:Y:S02]  /*1f80*/  SHF.R.U32.HI R20, RZ, R7, R20 ;  /* 0x00000007ff147219 */ /* 0x000fe40000011614 */
[-C--:B--2---:R-:W-:Y:S02]  /*1f90*/  SHF.R.U32.HI R17, RZ, R16.reuse, R17 ;  /* 0x00000010ff117219 */ /* 0x084fe40000011611 */
[----:B------:R-:W-:Y:S02]  /*1fa0*/  SHF.R.U32.HI R16, RZ, R16, R5 ;  /* 0x00000010ff107219 */ /* 0x000fe40000011605 */
[----:B------:R-:W-:Y:S02]  /*1fb0*/  SEL R17, R0, R17, !P0 ;  /* 0x0000001100117207 */ /* 0x000fe40004000000 */
[----:B------:R-:W-:Y:S02]  /*1fc0*/  SHF.R.U32.HI R22, RZ, R7, R22 ;  /* 0x00000007ff167219 */ /* 0x000fe40000011616 */
[----:B---3--:R-:W-:-:S02]  /*1fd0*/  ISETP.NE.AND P1, PT, R18, 0x1, PT ;  /* 0x000000011200780c */ /* 0x008fc40003f25270 */
[----:B------:R-:W-:Y:S02]  /*1fe0*/  SEL R5, R11, R16, !P0 ;  /* 0x000000100b057207 */ /* 0x000fe40004000000 */
[----:B------:R-:W-:Y:S02]  /*1ff0*/  SEL R19, R9, R20, !P1 ;  /* 0x0000001409137207 */ /* 0x000fe40004800000 */
[----:B------:R-:W-:Y:S01]  /*2000*/  SEL R7, R13, R22, !P1 ;  /* 0x000000160d077207 */ /* 0x000fe20004800000 */
[----:B----4-:R-:W-:-:S04]  /*2010*/  IMAD.HI.U32 R20, R17, R2, RZ ;  /* 0x0000000211147227 */ /* 0x010fc800078e00ff */
[----:B------:R-:W-:Y:S01]  /*2020*/  IMAD.HI.U32 R6, R19, R2, RZ ;  /* 0x0000000213067227 */ /* 0x000fe200078e00ff */
[----:B------:R-:W-:-:S04]  /*2030*/  @P3 SHF.R.U32.HI R17, RZ, R3, R20 ;  /* 0x00000003ff113219 */ /* 0x000fc80000011614 */
        /* <DEDUP_REMOVED lines=8> */
[----:B------:R-:W-:-:S04]  /*20c0*/  @!P0 IMAD.HI.U32 R16, R7, R2, RZ ;  /* 0x0000000207108227 */ /* 0x000fc800078e00ff */
[----:B------:R-:W-:Y:S01]  /*20d0*/  IMAD.MOV R2, RZ, RZ, -R6 ;  /* 0x000000ffff027224 */ /* 0x000fe200078e0a06 */
[----:B------:R-:W-:-:S03]  /*20e0*/  @!P0 SHF.R.U32.HI R16, RZ, R3, R16 ;  /* 0x00000003ff108219 */ /* 0x000fc60000011610 */
[----:B------:R-:W-:Y:S01]  /*20f0*/  IMAD R2, R26, R2, R5 ;  /* 0x000000021a027224 */ /* 0x000fe200078e0205 */
[----:B------:R-:W-:Y:S02]  /*2100*/  @!P0 SEL R3, R7, R16, !P3 ;  /* 0x0000001007038207 */ /* 0x000fe40005800000 */
[----:B------:R-:W-:-:S03]  /*2110*/  IADD3 R16, PT, PT, -R5, RZ, RZ ;  /* 0x000000ff05107210 */ /* 0x000fc60007ffe1ff */
[--C-:B------:R-:W-:Y:S02]  /*2120*/  @!P0 IMAD.IADD R6, R6, 0x1, -R3.reuse ;  /* 0x0000000106068824 */ /* 0x100fe400078e0a03 */
[----:B------:R-:W-:Y:S01]  /*2130*/  @!P0 IMAD R3, R2, R19, R3 ;  /* 0x0000001302038224 */ /* 0x000fe200078e0203 */
[----:B------:R-:W-:Y:S01]  /*2140*/  IADD3 R2, PT, PT, -R7, RZ, RZ ;  /* 0x000000ff07027210 */ /* 0x000fe20007ffe1ff */
[----:B------:R-:W-:Y:S02]  /*2150*/  @!P0 IMAD R5, R26, R6, R7 ;  /* 0x000000061a058224 */ /* 0x000fe400078e0207 */
[----:B------:R-:W-:Y:S02]  /*2160*/  IMAD R11, R4, R16, R11 ;  /* 0x00000010040b7224 */ /* 0x000fe400078e020b */
[----:B------:R-:W-:Y:S02]  /*2170*/  @!P0 IMAD.MOV.U32 R7, RZ, RZ, R3 ;  /* 0x000000ffff078224 */ /* 0x000fe400078e0003 */
[----:B------:R-:W-:-:S02]  /*2180*/  IMAD R2, R18, R2, R13 ;  /* 0x0000000212027224 */ /* 0x000fc400078e020d */
[----:B------:R-:W-:Y:S02]  /*2190*/  IMAD R11, R5, R4, R11 ;  /* 0x00000004050b7224 */ /* 0x000fe400078e020b */
[----:B------:R-:W-:Y:S02]  /*21a0*/  IMAD R13, R7, R18, R2 ;  /* 0x00000012070d7224 */ /* 0x000fe400078e0202 */
.L_x_33:
[----:B------:R-:W1:Y:S02]  /*21b0*/  LDCU UR8, c[0x0][0xb30] ;  /* 0x00016600ff0877ac */ /* 0x000e640008000800 */
[----:B-1----:R-:W-:-:S09]  /*21c0*/  UISETP.NE.AND UP0, UPT, UR8, 0x1, UPT ;  /* 0x000000010800788c */ /* 0x002fd2000bf05270 */
[----:B------:R-:W-:Y:S05]  /*21d0*/  BRA.U UP0, `(.L_x_34) ;  /* 0x0000000100407547 */ /* 0x000fea000b800000 */
[----:B------:R-:W1:Y:S08]  /*21e0*/  LDC.64 R4, c[0x0][0xb10] ;  /* 0x0002c400ff047b82 */ /* 0x000e700000000a00 */
[----:B------:R-:W2:Y:S08]  /*21f0*/  LDC.64 R2, c[0x0][0xb18] ;  /* 0x0002c600ff027b82 */ /* 0x000eb00000000a00 */
[----:B------:R-:W3:Y:S08]  /*2200*/  LDC R6, c[0x0][0xb20] ;  /* 0x0002c800ff067b82 */ /* 0x000ef00000000800 */
[----:B------:R-:W4:Y:S01]  /*2210*/  LDC R16, c[0x0][0xb0c] ;  /* 0x0002c300ff107b82 */ /* 0x000f220000000800 */
[----:B-1----:R-:W-:-:S05]  /*2220*/  IMAD.HI.U32 R4, R13, R4, RZ ;  /* 0x000000040d047227 */ /* 0x002fca00078e00ff */
[----:B------:R-:W-:Y:S01]  /*2230*/  SHF.R.U32.HI R4, RZ, R5, R4 ;  /* 0x00000005ff047219 */ /* 0x000fe20000011604 */
[----:B--2---:R-:W-:Y:S01]  /*2240*/  IMAD.HI.U32 R3, R11, R3, RZ ;  /* 0x000000030b037227 */ /* 0x004fe200078e00ff */
[----:B------:R-:W-:-:S04]  /*2250*/  ISETP.NE.AND P0, PT, R2, 0x1, PT ;  /* 0x000000010200780c */ /* 0x000fc80003f05270 */
[----:B---3--:R-:W-:-:S04]  /*2260*/  SHF.R.U32.HI R6, RZ, R6, R3 ;  /* 0x00000006ff067219 */ /* 0x008fc80000011603 */
[----:B------:R-:W-:Y:S02]  /*2270*/  SEL R3, R11, R6, !P0 ;  /* 0x000000060b037207 */ /* 0x000fe40004000000 */
[----:B----4-:R-:W-:-:S04]  /*2280*/  ISETP.NE.AND P1, PT, R16, 0x1, PT ;  /* 0x000000011000780c */ /* 0x010fc80003f25270 */
[----:B------:R-:W-:-:S05]  /*2290*/  SEL R4, R13, R4, !P1 ;  /* 0x000000040d047207 */ /* 0x000fca0004800000 */
[----:B------:R-:W-:Y:S02]  /*22a0*/  IMAD.IADD R5, R3, 0x1, -R4 ;  /* 0x0000000103057824 */ /* 0x000fe400078e0a04 */
[----:B------:R-:W-:Y:S02]  /*22b0*/  IMAD.IADD R3, R4, 0x1, -R3 ;  /* 0x0000000104037824 */ /* 0x000fe400078e0a03 */
[----:B------:R-:W-:Y:S02]  /*22c0*/  IMAD R13, R5, R16, R13 ;  /* 0x00000010050d7224 */ /* 0x000fe400078e020d */
[----:B------:R-:W-:-:S07]  /*22d0*/  IMAD R11, R3, R2, R11 ;  /* 0x00000002030b7224 */ /* 0x000fce00078e020b */
.L_x_34:
[----:B------:R-:W-:Y:S01]  /*22e0*/  VIADD R14, R14, 0x1 ;  /* 0x000000010e0e7836 */ /* 0x000fe20000000000 */
[----:B------:R-:W-:Y:S01]  /*22f0*/  PLOP3.LUT P1, PT, PT, PT, PT, 0x80, 0x8 ;  /* 0x000000000008781c */ /* 0x000fe20003f2f070 */
[----:B------:R-:W-:Y:S02]  /*2300*/  IMAD.IADD R21, R13, 0x1, R60 ;  /* 0x000000010d157824 */ /* 0x000fe400078e023c */
[----:B------:R-:W-:Y:S01]  /*2310*/  IMAD.IADD R20, R11, 0x1, R58 ;  /* 0x000000010b147824 */ /* 0x000fe200078e023a */
[----:B------:R-:W-:-:S04]  /*2320*/  ISETP.NE.AND P0, PT, R14, 0x2, PT ;  /* 0x000000020e00780c */ /* 0x000fc80003f05270 */
[----:B------:R-:W-:Y:S02]  /*2330*/  SEL R3, RZ, 0x1, P0 ;  /* 0x00000001ff037807 */ /* 0x000fe40000000000 */
[----:B------:R-:W-:Y:S02]  /*2340*/  SEL R14, R14, RZ, P0 ;  /* 0x000000ff0e0e7207 */ /* 0x000fe40000000000 */
[----:B------:R-:W-:Y:S01]  /*2350*/  LOP3.LUT R12, R12, R3, RZ, 0x3c, !PT ;  /* 0x000000030c0c7212 */ /* 0x000fe200078e3cff */
[----:B------:R-:W-:Y:S06]  /*2360*/  @P2 BRA `(.L_x_35) ;  /* 0xfffffff000982947 */ /* 0x000fec000383ffff */
[----:B------:R-:W-:Y:S01]  /*2370*/  UIADD3 UR4, UPT, UPT, UR4, 0x40, URZ ;  /* 0x0000004004047890 */ /* 0x000fe2000fffe0ff */
[----:B------:R-:W-:-:S03]  /*2380*/  SHF.L.U32 R3, R15, 0x1f, RZ ;  /* 0x0000001f0f037819 */ /* 0x000fc600000006ff */
[----:B------:R-:W-:-:S09]  /*2390*/  ULEA UR5, UR6, UR4, 0x3 ;  /* 0x0000000406057291 */ /* 0x000fd2000f8e18ff */
[----:B------:R-:W1:Y:S02]  /*23a0*/  SYNCS.PHASECHK.TRANS64.TRYWAIT P0, [UR5], R3 ;  /* 0x00000003ff0075a7 */ /* 0x000e640008001105 */
[----:B-1----:R-:W-:Y:S05]  /*23b0*/  @!P0 BRA `(.L_x_36) ;  /* 0x0000005c00ac8947 */ /* 0x002fea0003800000 */
.L_x_140:
[----:B------:R-:W-:-:S04]  /*23c0*/  UIADD3 UR6, UPT, UPT, UR6, 0x1, URZ ;  /* 0x0000000106067890 */ /* 0x000fc8000fffe0ff */
[----:B------:R-:W-:-:S04]  /*23d0*/  UISETP.NE.AND UP0, UPT, UR6, 0x8, UPT ;  /* 0x000000080600788c */ /* 0x000fc8000bf05270 */
[----:B------:R-:W-:Y:S02]  /*23e0*/  USEL UR7, URZ, 0x1, UP0 ;  /* 0x00000001ff077887 */ /* 0x000fe40008000000 */
[----:B------:R-:W-:-:S04]  /*23f0*/  USEL UR6, UR6, URZ, UP0 ;  /* 0x000000ff06067287 */ /* 0x000fc80008000000 */
[----:B------:R-:W-:Y:S01]  /*2400*/  ULEA UR5, UR6, UR4, 0x3 ;  /* 0x0000000406057291 */ /* 0x000fe2000f8e18ff */
[----:B------:R-:W-:-:S04]  /*2410*/  LOP3.LUT R2, R15, UR7, RZ, 0x3c, !PT ;  /* 0x000000070f027c12 */ /* 0x000fc8000f8e3cff */
[----:B-1----:R-:W-:-:S04]  /*2420*/  SHF.L.U32 R3, R2, 0x1f, RZ ;  /* 0x0000001f02037819 */ /* 0x002fc800000006ff */
[----:B------:R-:W1:Y:S02]  /*2430*/  SYNCS.PHASECHK.TRANS64.TRYWAIT P0, [UR5], R3 ;  /* 0x00000003ff0075a7 */ /* 0x000e640008001105 */
[----:B-1----:R-:W-:Y:S05]  /*2440*/  @!P0 BRA `(.L_x_37) ;  /* 0x0000005c00a08947 */ /* 0x002fea0003800000 */
.L_x_142:
        /* <DEDUP_REMOVED lines=9> */
.L_x_144:
        /* <DEDUP_REMOVED lines=9> */
.L_x_146:
        /* <DEDUP_REMOVED lines=9> */
.L_x_148:
        /* <DEDUP_REMOVED lines=9> */
.L_x_150:
        /* <DEDUP_REMOVED lines=9> */
.L_x_152:
[----:B------:R-:W-:-:S04]  /*2720*/  UIADD3 UR6, UPT, UPT, UR6, 0x1, URZ ;  /* 0x0000000106067890 */ /* 0x000fc8000fffe0ff */
[----:B------:R-:W-:-:S04]  /*2730*/  UISETP.NE.AND UP0, UPT, UR6, 0x8, UPT ;  /* 0x000000080600788c */ /* 0x000fc8000bf05270 */
[----:B------:R-:W-:Y:S02]  /*2740*/  USEL UR5, URZ, 0x1, UP0 ;  /* 0x00000001ff057887 */ /* 0x000fe40008000000 */
[----:B------:R-:W-:-:S04]  /*2750*/  USEL UR6, UR6, URZ, UP0 ;  /* 0x000000ff06067287 */ /* 0x000fc80008000000 */
[----:B------:R-:W-:Y:S01]  /*2760*/  ULEA UR6, UR6, UR4, 0x3 ;  /* 0x0000000406067291 */ /* 0x000fe2000f8e18ff */
[----:B-1----:R-:W-:-:S04]  /*2770*/  LOP3.LUT R3, R2, UR5, RZ, 0x3c, !PT ;  /* 0x0000000502037c12 */ /* 0x002fc8000f8e3cff */
[----:B------:R-:W-:Y:S01]  /*2780*/  SHF.L.U32 R3, R3, 0x1f, RZ ;  /* 0x0000001f03037819 */ /* 0x000fe200000006ff */
[----:B----4-:R-:W-:-:S07]  /*2790*/  IMAD.U32 R0, RZ, RZ, UR6 ;  /* 0x00000006ff007e24 */ /* 0x010fce000f8e00ff */
.L_x_43:
[----:B-1----:R1:W2:Y:S02]  /*27a0*/  SYNCS.PHASECHK.TRANS64.TRYWAIT P0, [R0+URZ], R3 ;  /* 0x00000003000075a7 */ /* 0x0022a400080011ff */
[----:B--2---:R-:W-:Y:S05]  /*27b0*/  @!P0 NANOSLEEP.SYNCS 0x989680 ;  /* 0x009896800000895d */ /* 0x004fea0003900000 */
[----:B------:R-:W2:Y:S02]  /*27c0*/  @!P0 SYNCS.PHASECHK.TRANS64 P0, [R0+URZ], R3 ;  /* 0x00000003000085a7 */ /* 0x000ea400080010ff */
[----:B--2---:R-:W-:Y:S05]  /*27d0*/  @P0 EXIT ;  /* 0x000000000000094d */ /* 0x004fea0003800000 */
[----:B------:R-:W-:Y:S05]  /*27e0*/  BRA `(.L_x_43) ;  /* 0xfffffffc00ec7947 */ /* 0x000fea000383ffff */
.L_x_17:
[----:B------:R-:W-:-:S04]  /*27f0*/  UISETP.NE.AND UP1, UPT, UR37, URZ, UPT ;  /* 0x000000ff2500728c */ /* 0x000fc8000bf25270 */
[----:B------:R-:W-:-:S09]  /*2800*/  UISETP.NE.OR UP1, UPT, UR8, 0x1, UP1 ;  /* 0x000000010800788c */ /* 0x000fd20008f25670 */
[----:B------:R-:W-:Y:S05]  /*2810*/  BRA.U UP1, `(.L_x_44) ;  /* 0x0000000501487547 */ /* 0x000fea000b800000 */
[----:B------:R-:W-:Y:S01]  /*2820*/  ISETP.NE.AND P2, PT, R2, RZ, PT ;  /* 0x000000ff0200720c */ /* 0x000fe20003f45270 */
[----:B------:R-:W-:Y:S01]  /*2830*/  IMAD.MOV.U32 R12, RZ, RZ, 0x1 ;  /* 0x00000001ff0c7424 */ /* 0x000fe200078e00ff */
[----:B------:R-:W-:Y:S02]  /*2840*/  CS2R R10, SRZ ;  /* 0x00000000000a7805 */ /* 0x000fe4000001ff00 */
[----:B------:R-:W-:Y:S01]  /*2850*/  CS2R R8, SRZ ;  /* 0x0000000000087805 */ /* 0x000fe2000001ff00 */
[----:B------:R-:W-:Y:S01]  /*2860*/  UMOV UR4, 0x400 ;  /* 0x0000040000047882 */ /* 0x000fe20000000000 */
[----:B------:R-:W-:Y:S01]  /*2870*/  UMOV UR6, URZ ;  /* 0x000000ff00067c82 */ /* 0x000fe20008000000 */
[----:B------:R-:W-:-:S12]  /*2880*/  ULEA UR37, UR37, UR4, 0x18 ;  /* 0x0000000425257291 */ /* 0x000fd8000f8ec0ff */
.L_x_48:
[----:B------:R-:W-:Y:S02]  /*2890*/  LEA R0, R8, UR37, 0x3 ;  /* 0x0000002508007c11 */ /* 0x000fe4000f8e18ff */
[----:B------:R-:W-:-:S03]  /*28a0*/  SHF.L.U32 R5, R9, 0x1f, RZ ;  /* 0x0000001f09057819 */ /* 0x000fc600000006ff */
[----:B------:R-:W-:Y:S01]  /*28b0*/  VIADD R4, R0, 0x140 ;  /* 0x0000014000047836 */ /* 0x000fe20000000000 */
[----:B------:R-:W1:Y:S02]  /*28c0*/  SYNCS.PHASECHK.TRANS64.TRYWAIT P0, [R0+URZ+0x130], R5 ;  /* 0x00013005000075a7 */ /* 0x000e6400080011ff */
[----:B-1----:R-:W-:Y:S05]  /*28d0*/  @!P0 BRA `(.L_x_45) ;  /* 0x0000005c000c8947 */ /* 0x002fea0003800000 */
.L_x_153:
[----:B------:R-:W-:Y:S01]  /*28e0*/  ULEA UR5, UR6, UR37, 0x3 ;  /* 0x0000002506057291 */ /* 0x000fe2000f8e18ff */
[----:B------:R-:W-:Y:S02]  /*28f0*/  PRMT R4, RZ, 0x654, R4 ;  /* 0x00000654ff047816 */ /* 0x000fe40000000004 */
[----:B-1----:R-:W-:Y:S01]  /*2900*/  SHF.L.U32 R5, R12, 0x1f, RZ ;  /* 0x0000001f0c057819 */ /* 0x002fe200000006ff */
[----:B------:R-:W-:Y:S01]  /*2910*/  UIADD3 UR4, UPT, UPT, UR5, 0xd0, URZ ;  /* 0x000000d005047890 */ /* 0x000fe2000fffe0ff */
[----:B------:R1:W-:Y:S05]  /*2920*/  SYNCS.ARRIVE.TRANS64.RED.A1T0 RZ, [R4+URZ], RZ ;  /* 0x000000ff04ff79a7 */ /* 0x0003ea00081004ff */
[----:B------:R-:W-:Y:S01]  /*2930*/  IMAD.U32 R7, RZ, RZ, UR4 ;  /* 0x00000004ff077e24 */ /* 0x000fe2000f8e00ff */
[----:B------:R-:W2:Y:S04]  /*2940*/  SYNCS.PHASECHK.TRANS64.TRYWAIT P0, [UR5+0xe0], R5 ;  /* 0x0000e005ff0075a7 */ /* 0x000ea80008001105 */
[----:B------:R-:W-:Y:S01]  /*2950*/  PRMT R6, R2, 0x654, R7 ;  /* 0x0000065402067816 */ /* 0x000fe20000000007 */
[----:B-1----:R-:W-:Y:S01]  /*2960*/  @!P2 IMAD.MOV.U32 R4, RZ, RZ, 0x10 ;  /* 0x00000010ff04a424 */ /* 0x002fe200078e00ff */
[----:B--2---:R-:W-:Y:S06]  /*2970*/  @!P0 BRA `(.L_x_46) ;  /* 0x0000005800f88947 */ /* 0x004fec0003800000 */
.L_x_155:
[----:B------:R-:W-:Y:S01]  /*2980*/  ULEA UR4, UR6, UR37, 0x4 ;  /* 0x0000002506047291 */ /* 0x000fe2000f8e20ff */
[----:B------:R-:W-:Y:S01]  /*2990*/  SEL R3, R6, R3, !P2 ;  /* 0x0000000306037207 */ /* 0x000fe20005000000 */
[----:B------:R-:W-:Y:S01]  /*29a0*/  UIADD3 UR5, UPT, UPT, UR5, 0xd0, URZ ;  /* 0x000000d005057890 */ /* 0x000fe2000fffe0ff */
[----:B-1----:R-:W-:Y:S01]  /*29b0*/  LEA R0, R11, UR37, 0x3 ;  /* 0x000000250b007c11 */ /* 0x002fe2000f8e18ff */
[----:B------:R-:W-:Y:S01]  /*29c0*/  UIADD3 UR4, UPT, UPT, UR4, 0x160, URZ ;  /* 0x0000016004047890 */ /* 0x000fe2000fffe0ff */
[----:B------:R-:W-:Y:S01]  /*29d0*/  SHF.L.U32 R5, R10, 0x1f, RZ ;  /* 0x0000001f0a057819 */ /* 0x000fe200000006ff */
[----:B------:R1:W-:Y:S01]  /*29e0*/  @!P2 SYNCS.ARRIVE.TRANS64.RED RZ, [R3+URZ], R4 ;  /* 0x0000000403ffa9a7 */ /* 0x0003e200080004ff */
[----:B------:R-:W-:Y:S01]  /*29f0*/  UIADD3 UR6, UPT, UPT, UR6, 0x1, URZ ;  /* 0x0000000106067890 */ /* 0x000fe2000fffe0ff */
[----:B------:R-:W-:-:S03]  /*2a00*/  VIADD R8, R8, 0x1 ;  /* 0x0000000108087836 */ /* 0x000fc60000000000 */
[----:B------:R-:W-:Y:S02]  /*2a10*/  UISETP.NE.AND UP0, UPT, UR6, 0x2, UPT ;  /* 0x000000020600788c */ /* 0x000fe4000bf05270 */
[----:B------:R-:W-:Y:S06]  /*2a20*/  UGETNEXTWORKID.BROADCAST [UR4], [UR5] ;  /* 0x00000000040073ca */ /* 0x000fec0008000100 */
[----:B------:R-:W-:Y:S01]  /*2a30*/  USEL UR4, URZ, 0x1, UP0 ;  /* 0x00000001ff047887 */ /* 0x000fe20008000000 */
[----:B------:R-:W-:Y:S01]  /*2a40*/  ISETP.NE.AND P0, PT, R8, 0x2, PT ;  /* 0x000000020800780c */ /* 0x000fe20003f05270 */
[----:B------:R-:W-:Y:S01]  /*2a50*/  USEL UR6, UR6, URZ, UP0 ;  /* 0x000000ff06067287 */ /* 0x000fe20008000000 */
[----:B------:R-:W2:Y:S03]  /*2a60*/  SYNCS.PHASECHK.TRANS64.TRYWAIT P1, [R0+URZ+0xd0], R5 ;  /* 0x0000d005000075a7 */ /* 0x000ea600080211ff */
[----:B------:R-:W-:Y:S01]  /*2a70*/  LOP3.LUT R12, R12, UR4, RZ, 0x3c, !PT ;  /* 0x000000040c0c7c12 */ /* 0x000fe2000f8e3cff */
[----:B-12---:R-:W-:Y:S07]  /*2a80*/  @!P1 BRA `(.L_x_47) ;  /* 0x0000005800cc9947 */ /* 0x006fee0003800000 */
.L_x_156:
[C---:B------:R-:W-:Y:S01]  /*2a90*/  LEA R4, R11.reuse, UR37, 0x4 ;  /* 0x000000250b047c11 */ /* 0x040fe2000f8e20ff */
[----:B-1----:R-:W-:Y:S01]  /*2aa0*/  VIADD R0, R0, 0xe0 ;  /* 0x000000e000007836 */ /* 0x002fe20000000000 */
[----:B------:R-:W-:Y:S01]  /*2ab0*/  SEL R8, R8, RZ, P0 ;  /* 0x000000ff08087207 */ /* 0x000fe20000000000 */
[----:B------:R-:W-:-:S03]  /*2ac0*/  VIADD R11, R11, 0x1 ;  /* 0x000000010b0b7836 */ /* 0x000fc60000000000 */
[----:B------:R-:W1:Y:S01]  /*2ad0*/  LDS.128 R4, [R4+0x160] ;  /* 0x0001600004047984 */ /* 0x000e620000000c00 */
[----:B------:R-:W-:Y:S02]  /*2ae0*/  PRMT R0, RZ, 0x654, R0 ;  /* 0x00000654ff007816 */ /* 0x000fe40000000000 */
[C---:B------:R-:W-:Y:S01]  /*2af0*/  ISETP.NE.AND P1, PT, R11.reuse, 0x2, PT ;  /* 0x000000020b00780c */ /* 0x040fe20003f25270 */
[----:B------:R-:W-:Y:S01]  /*2b00*/  @!PT LDS RZ, [RZ] ;  /* 0x00000000fffff984 */ /* 0x000fe20000000800 */
[----:B------:R-:W-:Y:S01]  /*2b10*/  @!PT LDS RZ, [RZ] ;  /* 0x00000000fffff984 */ /* 0x000fe20000000800 */
[----:B------:R-:W-:Y:S01]  /*2b20*/  @!PT LDS RZ, [RZ] ;  /* 0x00000000fffff984 */ /* 0x000fe20000000800 */
[----:B------:R-:W-:Y:S01]  /*2b30*/  @!PT LDS RZ, [RZ] ;  /* 0x00000000fffff984 */ /* 0x000fe20000000800 */
[----:B------:R2:W-:Y:S06]  /*2b40*/  MEMBAR.ALL.CTA ;  /* 0x0000000000007992 */ /* 0x0005ec0000008000 */
[----:B--2---:R-:W2:Y:S01]  /*2b50*/  FENCE.VIEW.ASYNC.S ;  /* 0x00000000000073c6 */ /* 0x004ea20000000000 */
[----:B------:R-:W-:Y:S01]  /*2b60*/  SEL R11, R11, RZ, P1 ;  /* 0x000000ff0b0b7207 */ /* 0x000fe20000800000 */
[----:B--2---:R2:W-:Y:S01]  /*2b70*/  SYNCS.ARRIVE.TRANS64.RED.A1T0 RZ, [R0+URZ], RZ ;  /* 0x000000ff00ff79a7 */ /* 0x0045e200081004ff */
[----:B-1----:R-:W-:-:S02]  /*2b80*/  LOP3.LUT P3, RZ, R6, 0x1, RZ, 0xc0, !PT ;  /* 0x0000000106ff7812 */ /* 0x002fc4000786c0ff */
[----:B------:R-:W-:-:S04]  /*2b90*/  SEL R5, RZ, 0x1, P1 ;  /* 0x00000001ff057807 */ /* 0x000fc80000800000 */
[----:B------:R-:W-:Y:S02]  /*2ba0*/  LOP3.LUT R10, R10, R5, RZ, 0x3c, !PT ;  /* 0x000000050a0a7212 */ /* 0x000fe400078e3cff */
[----:B--2---:R-:W-:-:S04]  /*2bb0*/  SEL R0, RZ, 0x1, P0 ;  /* 0x00000001ff007807 */ /* 0x004fc80000000000 */
[----:B------:R-:W-:Y:S01]  /*2bc0*/  LOP3.LUT R9, R9, R0, RZ, 0x3c, !PT ;  /* 0x0000000009097212 */ /* 0x000fe200078e3cff */
[----:B------:R-:W-:Y:S06]  /*2bd0*/  @P3 BRA `(.L_x_48) ;  /* 0xfffffffc002c3947 */ /* 0x000fec000383ffff */
[----:B------:R-:W-:Y:S01]  /*2be0*/  ULEA UR5, UR6, UR37, 0x3 ;  /* 0x0000002506057291 */ /* 0x000fe2000f8e18ff */
[----:B------:R-:W-:-:S08]  /*2bf0*/  SHF.L.U32 R3, R12, 0x1f, RZ ;  /* 0x0000001f0c037819 */ /* 0x000fd000000006ff */
[----:B------:R-:W1:Y:S02]  /*2c00*/  SYNCS.PHASECHK.TRANS64 P0, [UR5+0xe0], R3 ;  /* 0x0000e003ff0075a7 */ /* 0x000e640008001005 */
[----:B-1----:R-:W-:Y:S05]  /*2c10*/  @P0 BRA `(.L_x_49) ;  /* 0x0000000000080947 */ /* 0x002fea0003800000 */
[----:B------:R-:W1:Y:S02]  /*2c20*/  SYNCS.PHASECHK.TRANS64.TRYWAIT P0, [UR5+0xe0], R3 ;  /* 0x0000e003ff0075a7 */ /* 0x000e640008001105 */
[----:B-1----:R-:W-:Y:S05]  /*2c30*/  @!P0 BRA `(.L_x_50) ;  /* 0x0000005800748947 */ /* 0x002fea0003800000 */
.L_x_49:
[----:B------:R-:W-:-:S04]  /*2c40*/  UIADD3 UR4, UPT, UPT, UR6, 0x1, URZ ;  /* 0x0000000106047890 */ /* 0x000fc8000fffe0ff */
[----:B------:R-:W-:-:S04]  /*2c50*/  UISETP.NE.AND UP0, UPT, UR4, 0x2, UPT ;  /* 0x000000020400788c */ /* 0x000fc8000bf05270 */
[----:B------:R-:W-:Y:S02]  /*2c60*/  USEL UR7, URZ, 0x1, UP0 ;  /* 0x00000001ff077887 */ /* 0x000fe40008000000 */
[----:B------:R-:W-:-:S04]  /*2c70*/  USEL UR4, UR4, URZ, UP0 ;  /* 0x000000ff04047287 */ /* 0x000fc80008000000 */
[----:B------:R-:W-:Y:S01]  /*2c80*/  ULEA UR4, UR4, UR37, 0x3 ;  /* 0x0000002504047291 */ /* 0x000fe2000f8e18ff */
[----:B-1----:R-:W-:-:S04]  /*2c90*/  LOP3.LUT R3, R12, UR7, RZ, 0x3c, !PT ;  /* 0x000000070c037c12 */ /* 0x002fc8000f8e3cff */
[----:B------:R-:W-:-:S04]  /*2ca0*/  SHF.L.U32 R0, R3, 0x1f, RZ ;  /* 0x0000001f03007819 */ /* 0x000fc800000006ff */
[----:B------:R-:W1:Y:S02]  /*2cb0*/  SYNCS.PHASECHK.TRANS64 P0, [UR4+0xe0], R0 ;  /* 0x0000e000ff0075a7 */ /* 0x000e640008001004 */
[----:B-1----:R-:W-:Y:S05]  /*2cc0*/  @P0 EXIT ;  /* 0x000000000000094d */ /* 0x002fea0003800000 */
[----:B------:R-:W-:Y:S02]  /*2cd0*/  SHF.L.U32 R3, R3, 0x1f, RZ ;  /* 0x0000001f03037819 */ /* 0x000fe400000006ff */
[----:B------:R-:W-:-:S07]  /*2ce0*/  MOV R0, UR4 ;  /* 0x0000000400007c02 */ /* 0x000fce0008000f00 */
.L_x_51:
[----:B-1----:R1:W2:Y:S02]  /*2cf0*/  SYNCS.PHASECHK.TRANS64.TRYWAIT P0, [R0+URZ+0xe0], R3 ;  /* 0x0000e003000075a7 */ /* 0x0022a400080011ff */
[----:B--2---:R-:W-:Y:S05]  /*2d00*/  @!P0 NANOSLEEP.SYNCS 0x989680 ;  /* 0x009896800000895d */ /* 0x004fea0003900000 */
[----:B------:R-:W2:Y:S02]  /*2d10*/  @!P0 SYNCS.PHASECHK.TRANS64 P0, [R0+URZ+0xe0], R3 ;  /* 0x0000e003000085a7 */ /* 0x000ea400080010ff */
[----:B--2---:R-:W-:Y:S05]  /*2d20*/  @P0 EXIT ;  /* 0x000000000000094d */ /* 0x004fea0003800000 */
[----:B------:R-:W-:Y:S05]  /*2d30*/  BRA `(.L_x_51) ;  /* 0xfffffffc00ec7947 */ /* 0x000fea000383ffff */
.L_x_44:
[----:B------:R-:W-:-:S09]  /*2d40*/  UISETP.NE.AND UP1, UPT, UR8, URZ, UPT ;  /* 0x000000ff0800728c */ /* 0x000fd2000bf25270 */
[----:B------:R-:W-:Y:S05]  /*2d50*/  BRA.U UP1, `(.L_x_52) ;  /* 0x0000000d01c87547 */ /* 0x000fea000b800000 */
[----:B------:R-:W-:Y:S01]  /*2d60*/  UMOV UR4, 0x40 ;  /* 0x0000004000047882 */ /* 0x000fe20000000000 */
[----:B------:R-:W-:Y:S01]  /*2d70*/  NOP ;  /* 0x0000000000007918 */ /* 0x000fe20000000000 */
[----:B------:R-:W-:Y:S01]  /*2d80*/  ULEA UR4, UR37, UR4, 0x18 ;  /* 0x0000000425047291 */ /* 0x000fe2000f8ec0ff */
[----:B------:R-:W-:Y:S02]  /*2d90*/  UMOV UR5, 0x400 ;  /* 0x0000040000057882 */ /* 0x000fe40000000000 */
[----:B------:R-:W-:-:S06]  /*2da0*/  ULEA UR37, UR37, UR5, 0x18 ;  /* 0x0000000525257291 */ /* 0x000fcc000f8ec0ff */
[----:B------:R-:W1:Y:S02]  /*2db0*/  LDS.U8 R0, [UR4+0x1c] ;  /* 0x00001c04ff007984 */ /* 0x000e640008000000 */
[----:B-1----:R-:W-:-:S13]  /*2dc0*/  ISETP.NE.AND P0, PT, R0, RZ, PT ;  /* 0x000000ff0000720c */ /* 0x002fda0003f05270 */
[----:B------:R-:W-:Y:S05]  /*2dd0*/  @P0 BRA `(.L_x_53) ;  /* 0x0000000000580947 */ /* 0x000fea0003800000 */
[----:B------:R-:W-:-:S13]  /*2de0*/  ELECT P0, URZ, PT ;  /* 0x0000000000ff782f */ /* 0x000fda0003800000 */
[----:B------:R-:W-:Y:S05]  /*2df0*/  @!P0 BRA `(.L_x_54) ;  /* 0x0000000000608947 */ /* 0x000fea0003800000 */
[----:B------:R-:W-:Y:S01]  /*2e00*/  UMOV UR5, 0x10 ;  /* 0x0000001000057882 */ /* 0x000fe20000000000 */
[----:B------:R-:W-:Y:S01]  /*2e10*/  HFMA2 R0, -RZ, RZ, 0, 5.9604644775390625e-08 ;  /* 0x00000001ff007431 */ /* 0x000fe200000001ff */
[----:B------:R-:W-:-:S03]  /*2e20*/  MOV R2, 0xffff ;  /* 0x0000ffff00027802 */ /* 0x000fc60000000f00 */
[----:B------:R-:W-:Y:S04]  /*2e30*/  DEPBAR.LE SB1, 0x36 ;  /* 0x00009d800000791a */ /* 0x000fe80000000000 */
[----:B------:R-:W1:Y:S02]  /*2e40*/  UTCATOMSWS.FIND_AND_SET.ALIGN UP0, UR5, UR5 ;  /* 0x00000005000575e3 */ /* 0x000e640008000800 */
[----:B-1----:R-:W-:Y:S01]  /*2e50*/  MOV R3, UR5 ;  /* 0x0000000500037c02 */ /* 0x002fe20008000f00 */
[----:B------:R-:W-:Y:S06]  /*2e60*/  BRA.U UP0, `(.L_x_55) ;  /* 0x0000000100187547 */ /* 0x000fec000b800000 */
.L_x_56:
[----:B------:R-:W-:Y:S05]  /*2e70*/  NANOSLEEP 0x64 ;  /* 0x000000640000795d */ /* 0x000fea0003800000 */
[----:B------:R-:W-:-:S05]  /*2e80*/  UMOV UR5, 0x10 ;  /* 0x0000001000057882 */ /* 0x000fca0000000000 */
[----:B------:R-:W-:Y:S04]  /*2e90*/  DEPBAR.LE SB1, 0x36 ;  /* 0x00009d800000791a */ /* 0x000fe80000000000 */
[----:B------:R-:W1:Y:S02]  /*2ea0*/  UTCATOMSWS.FIND_AND_SET.ALIGN UP0, UR5, UR5 ;  /* 0x00000005000575e3 */ /* 0x000e640008000800 */
[----:B-1----:R-:W-:Y:S01]  /*2eb0*/  MOV R3, UR5 ;  /* 0x0000000500037c02 */ /* 0x002fe20008000f00 */
[----:B------:R-:W-:Y:S05]  /*2ec0*/  BRA.U !UP0, `(.L_x_56) ;  /* 0xfffffffd08e87547 */ /* 0x000fea000b83ffff */
.L_x_55:
[-C--:B------:R-:W-:Y:S02]  /*2ed0*/  SHF.L.U32 R2, R2, R3.reuse, RZ ;  /* 0x0000000302027219 */ /* 0x080fe400000006ff */
[----:B------:R-:W-:Y:S01]  /*2ee0*/  SHF.L.U32 R0, R0, R3, RZ ;  /* 0x0000000300007219 */ /* 0x000fe200000006ff */
[----:B------:R-:W-:Y:S02]  /*2ef0*/  IMAD.SHL.U32 R3, R3, 0x20, RZ ;  /* 0x0000002003037824 */ /* 0x000fe400078e00ff */
[----:B------:R1:W-:Y:S04]  /*2f00*/  ATOMS.OR RZ, [UR4+0x14], R2 ;  /* 0x00001402ffff798c */ /* 0x0003e8000b000004 */
[----:B------:R1:W-:Y:S04]  /*2f10*/  ATOMS.OR RZ, [UR4+0x18], R0 ;  /* 0x00001800ffff798c */ /* 0x0003e8000b000004 */
[----:B------:R1:W-:Y:S01]  /*2f20*/  STS [UR37+0x180], R3 ;  /* 0x00018003ff007988 */ /* 0x0003e20008000825 */
[----:B------:R-:W-:Y:S05]  /*2f30*/  BRA `(.L_x_54) ;  /* 0x0000000000107947 */ /* 0x000fea0003800000 */
.L_x_53:
[----:B------:R-:W-:Y:S02]  /*2f40*/  MOV R0, 0xffffffff ;  /* 0xffffffff00007802 */ /* 0x000fe40000000f00 */
[----:B------:R-:W-:-:S03]  /*2f50*/  MOV R2, 0x2f80 ;  /* 0x00002f8000027802 */ /* 0x000fc60000000f00 */
[----:B------:R1:W-:Y:S04]  /*2f60*/  STS [UR37+0x180], R0 ;  /* 0x00018000ff007988 */ /* 0x0003e80008000825 */
[----:B-1-3-5:R-:W-:Y:S05]  /*2f70*/  CALL.REL.NOINC `($__internal_1_$__cuda_sm10x_tcgen05_guardrail_trap_phase_invalid_during_alloc) ;  /* 0x0000005c00bc7944 */ /* 0x02afea0003c00000 */
.L_x_54:
[----:B------:R-:W-:Y:S05]  /*2f80*/  WARPSYNC.ALL ;  /* 0x0000000000007948 */ /* 0x000fea0003800000 */
[----:B------:R-:W2:Y:S01]  /*2f90*/  S2UR UR5, SR_CgaCtaId ;  /* 0x00000000000579c3 */ /* 0x000ea20000008800 */
[----:B------:R-:W-:Y:S01]  /*2fa0*/  UMOV UR4, 0x400 ;  /* 0x0000040000047882 */ /* 0x000fe20000000000 */
[----:B------:R-:W-:-:S06]  /*2fb0*/  NOP ;  /* 0x0000000000007918 */ /* 0x000fcc0000000000 */
[----:B------:R-:W-:Y:S06]  /*2fc0*/  BAR.ARV 0x6, 0xa0 ;  /* 0x0182800000007b1d */ /* 0x000fec0000002000 */
[----:B------:R-:W4:Y:S01]  /*2fd0*/  LDCU UR7, c[0x0][0x38c] ;  /* 0x00007180ff0777ac */ /* 0x000f220008000800 */
[----:B------:R-:W-:Y:S01]  /*2fe0*/  IMAD.MOV.U32 R11, RZ, RZ, 0x1 ;  /* 0x00000001ff0b7424 */ /* 0x000fe200078e00ff */
[----:B------:R-:W-:Y:S01]  /*2ff0*/  CS2R R8, SRZ ;  /* 0x0000000000087805 */ /* 0x000fe2000001ff00 */
[----:B------:R-:W-:Y:S01]  /*3000*/  IMAD.MOV.U32 R10, RZ, RZ, RZ ;  /* 0x000000ffff0a7224 */ /* 0x000fe200078e00ff */
[----:B------:R-:W3:Y:S01]  /*3010*/  LDCU UR6, c[0x0][0x38c] ;  /* 0x00007180ff0677ac */ /* 0x000ee20008000800 */
[----:B------:R-:W-:Y:S01]  /*3020*/  UMOV UR14, URZ ;  /* 0x000000ff000e7c82 */ /* 0x000fe20008000000 */
[----:B------:R-:W-:Y:S01]  /*3030*/  UMOV UR13, URZ ;  /* 0x000000ff000d7c82 */ /* 0x000fe20008000000 */
[----:B--2---:R-:W-:Y:S01]  /*3040*/  ULEA UR5, UR5, UR4, 0x18 ;  /* 0x0000000405057291 */ /* 0x004fe2000f8ec0ff */
[----:B------:R-:W-:Y:S01]  /*3050*/  UMOV UR24, 0x0 ;  /* 0x0000000000187882 */ /* 0x000fe20000000000 */
[----:B------:R-:W-:-:S02]  /*3060*/  UMOV UR25, 0x4208010 ;  /* 0x0420801000197882 */ /* 0x000fc40000000000 */
[----:B------:R-:W-:Y:S02]  /*3070*/  UIADD3 UR10, UPT, UPT, UR5, 0x14400, URZ ;  /* 0x00014400050a7890 */ /* 0x000fe4000fffe0ff */
[----:B------:R-:W-:Y:S02]  /*3080*/  UIADD3 UR15, UPT, UPT, UR5, 0x4400, URZ ;  /* 0x00004400050f7890 */ /* 0x000fe4000fffe0ff */
[----:B----4-:R-:W-:Y:S01]  /*3090*/  UIADD3 UR7, UPT, UPT, UR7, 0x3f, URZ ;  /* 0x0000003f07077890 */ /* 0x010fe2000fffe0ff */
[----:B-1----:R-:W1:Y:S01]  /*30a0*/  LDS R0, [UR5+0x180] ;  /* 0x00018005ff007984 */ /* 0x002e620008000800 */
[----:B------:R-:W-:Y:S02]  /*30b0*/  USHF.R.U32.HI UR10, URZ, 0x4, UR10 ;  /* 0x00000004ff0a7899 */ /* 0x000fe4000801160a */
[----:B------:R-:W-:Y:S02]  /*30c0*/  USHF.R.S32.HI UR4, URZ, 0x1f, UR7 ;  /* 0x0000001fff047899 */ /* 0x000fe40008011407 */
[----:B------:R-:W-:-:S02]  /*30d0*/  USHF.R.U32.HI UR15, URZ, 0x4, UR15 ;  /* 0x00000004ff0f7899 */ /* 0x000fc4000801160f */
[----:B------:R-:W-:Y:S02]  /*30e0*/  ULEA.HI UR4, UR4, UR7, URZ, 0x6 ;  /* 0x0000000704047291 */ /* 0x000fe4000f8f30ff */
[----:B------:R-:W-:Y:S02]  /*30f0*/  ULOP3.LUT UR10, UR10, 0x3fff, URZ, 0xc0, !UPT ;  /* 0x00003fff0a0a7892 */ /* 0x000fe4000f8ec0ff */
[----:B------:R-:W-:Y:S01]  /*3100*/  USHF.R.S32.HI UR4, URZ, 0x6, UR4 ;  /* 0x00000006ff047899 */ /* 0x000fe20008011404 */
[----:B------:R-:W-:Y:S01]  /*3110*/  UMOV UR22, 0x0 ;  /* 0x0000000000167882 */ /* 0x000fe20000000000 */
[----:B------:R-:W-:Y:S02]  /*3120*/  UMOV UR23, 0x4208010 ;  /* 0x0420801000177882 */ /* 0x000fe40000000000 */
[----:B------:R-:W-:Y:S02]  /*3130*/  UISETP.LT.AND UP0, UPT, UR4, 0x1, UPT ;  /* 0x000000010400788c */ /* 0x000fe4000bf01270 */
[----:B------:R-:W-:-:S02]  /*3140*/  ULOP3.LUT UR15, UR15, 0x3fff, URZ, 0xc0, !UPT ;  /* 0x00003fff0f0f7892 */ /* 0x000fc4000f8ec0ff */
[----:B------:R-:W-:Y:S02]  /*3150*/  USEL UR9, UR4, 0x1, !UP0 ;  /* 0x0000000104097887 */ /* 0x000fe4000c000000 */
[----:B------:R-:W-:Y:S02]  /*3160*/  ULOP3.LUT UR10, UR10, 0x10000, URZ, 0xfc, !UPT ;  /* 0x000100000a0a7892 */ /* 0x000fe4000f8efcff */
[----:B------:R-:W-:Y:S02]  /*3170*/  UIADD3 UR9, UPT, UPT, -UR9, URZ, URZ ;  /* 0x000000ff09097290 */ /* 0x000fe4000fffe1ff */
[----:B---3--:R-:W-:Y:S01]  /*3180*/  UISETP.GE.AND UP3, UPT, UR6, 0x1, UPT ;  /* 0x000000010600788c */ /* 0x008fe2000bf66270 */
[----:B------:R-:W-:Y:S01]  /*3190*/  UMOV UR20, 0x0 ;  /* 0x0000000000147882 */ /* 0x000fe20000000000 */
[----:B------:R-:W-:Y:S01]  /*31a0*/  UMOV UR21, 0x4208010 ;  /* 0x0420801000157882 */ /* 0x000fe20000000000 */
[----:B------:R-:W-:Y:S01]  /*31b0*/  UMOV UR18, 0x0 ;  /* 0x0000000000127882 */ /* 0x000fe20000000000 */
[----:B------:R-:W-:Y:S01]  /*31c0*/  UMOV UR19, 0x4208010 ;  /* 0x0420801000137882 */ /* 0x000fe20000000000 */
[----:B-1----:R-:W-:-:S15]  /*31d0*/  R2UR UR16, R0 ;  /* 0x00000000001072ca */ /* 0x002fde00000e0000 */
.L_x_63:
[----:B------:R-:W-:Y:S02]  /*31e0*/  LEA R0, R10, UR5, 0x3 ;  /* 0x000000050a007c11 */ /* 0x000fe4000f8e18ff */
[----:B------:R-:W-:Y:S02]  /*31f0*/  SHF.L.U32 R5, R9, 0x1f, RZ ;  /* 0x0000001f09057819 */ /* 0x000fe400000006ff */
[----:B------:R-:W-:Y:S01]  /*3200*/  PLOP3.LUT P0, PT, PT, PT, UP3, 0x80, 0x8 ;  /* 0x000000000008781c */ /* 0x000fe20003f0f038 */
[----:B------:R-:W-:Y:S01]  /*3210*/  VIADD R3, R0, 0xe0 ;  /* 0x000000e000037836 */ /* 0x000fe20000000000 */
[----:B-1----:R-:W1:Y:S02]  /*3220*/  SYNCS.PHASECHK.TRANS64.TRYWAIT P1, [R0+URZ+0xd0], R5 ;  /* 0x0000d005000075a7 */ /* 0x002e6400080211ff */
[----:B-1-3--:R-:W-:Y:S09]  /*3230*/  @!P1 BRA `(.L_x_57) ;  /* 0x00000054000c9947 */ /* 0x00aff20003800000 */
.L_x_158:
[----:B------:R-:W-:Y:S01]  /*3240*/  LEA R4, R10, UR5, 0x4 ;  /* 0x000000050a047c11 */ /* 0x000fe2000f8e20ff */
[----:B------:R-:W-:Y:S01]  /*3250*/  @UP3 ULEA UR6, UR13, UR5, 0x3 ;  /* 0x000000050d063291 */ /* 0x000fe2000f8e18ff */
[----:B------:R-:W-:Y:S01]  /*3260*/  PLOP3.LUT P2, PT, PT, PT, PT, 0x80, 0x8 ;  /* 0x000000000008781c */ /* 0x000fe20003f4f070 */
[----:B------:R-:W-:Y:S01]  /*3270*/  ULEA UR7, UR14, UR5, 0x3 ;  /* 0x000000050e077291 */ /* 0x000fe2000f8e18ff */
[----:B------:R-:W-:Y:S02]  /*3280*/  PRMT R3, RZ, 0x654, R3 ;  /* 0x00000654ff037816 */ /* 0x000fe40000000003 */
[----:B-1----:R-:W1:Y:S01]  /*3290*/  LDS.128 R4, [R4+0x160] ;  /* 0x0001600004047984 */ /* 0x002e620000000c00 */
[----:B------:R-:W-:Y:S02]  /*32a0*/  @P0 SHF.L.U32 R2, R8, 0x1f, RZ ;  /* 0x0000001f08020819 */ /* 0x000fe400000006ff */
[----:B------:R-:W-:Y:S01]  /*32b0*/  SHF.L.U32 R0, R11, 0x1f, RZ ;  /* 0x0000001f0b007819 */ /* 0x000fe200000006ff */
[----:B------:R-:W-:Y:S01]  /*32c0*/  @!PT LDS RZ, [RZ] ;  /* 0x00000000fffff984 */ /* 0x000fe20000000800 */
[----:B------:R-:W-:Y:S01]  /*32d0*/  @!PT LDS RZ, [RZ] ;  /* 0x00000000fffff984 */ /* 0x000fe20000000800 */
[----:B------:R-:W-:Y:S01]  /*32e0*/  @!PT LDS RZ, [RZ] ;  /* 0x00000000fffff984 */ /* 0x000fe20000000800 */
[----:B------:R-:W-:Y:S01]  /*32f0*/  @!PT LDS RZ, [RZ] ;  /* 0x00000000fffff984 */ /* 0x000fe20000000800 */
[----:B------:R2:W-:Y:S06]  /*3300*/  MEMBAR.ALL.CTA ;  /* 0x0000000000007992 */ /* 0x0005ec0000008000 */
[----:B--2---:R-:W2:Y:S02]  /*3310*/  FENCE.VIEW.ASYNC.S ;  /* 0x00000000000073c6 */ /* 0x004ea40000000000 */
[----:B--2---:R2:W-:Y:S01]  /*3320*/  SYNCS.ARRIVE.TRANS64.RED.A1T0 RZ, [R3+URZ], RZ ;  /* 0x000000ff03ff79a7 */ /* 0x0045e200081004ff */
[----:B------:R2:W3:Y:S01]  /*3330*/  @P0 SYNCS.PHASECHK.TRANS64.TRYWAIT P2, [UR6], R2 ;  /* 0x00000002ff0005a7 */ /* 0x0004e20008041106 */
[----:B------:R-:W-:Y:S01]  /*3340*/  ULEA.HI UR6, UR14, UR14, URZ, 0x1 ;  /* 0x0000000e0e067291 */ /* 0x000fe2000f8f08ff */
[----:B-1----:R-:W-:-:S03]  /*3350*/  LOP3.LUT P1, RZ, R6, 0x1, RZ, 0xc0, !PT ;  /* 0x0000000106ff7812 */ /* 0x002fc6000782c0ff */
[----:B------:R-:W-:Y:S02]  /*3360*/  USHF.L.U32 UR8, UR6, 0x6, URZ ;  /* 0x0000000606087899 */ /* 0x000fe400080006ff */
[----:B------:R-:W-:Y:S02]  /*3370*/  ULOP3.LUT UR6, UR6, 0xffe, URZ, 0xc0, !UPT ;  /* 0x00000ffe06067892 */ /* 0x000fe4000f8ec0ff */
[----:B------:R-:W-:Y:S02]  /*3380*/  ULOP3.LUT UR8, UR8, 0xffffff80, URZ, 0xc0, !UPT ;  /* 0xffffff8008087892 */ /* 0x000fe4000f8ec0ff */
[----:B------:R-:W-:Y:S02]  /*3390*/  UIADD3 UR6, UPT, UPT, -UR6, UR14, URZ ;  /* 0x0000000e06067290 */ /* 0x000fe4000fffe1ff */
[----:B------:R-:W-:Y:S01]  /*33a0*/  UIADD3 UR8, UPT, UPT, UR16, UR8, URZ ;  /* 0x0000000810087290 */ /* 0x000fe2000fffe0ff */
[----:B------:R-:W1:Y:S03]  /*33b0*/  SYNCS.PHASECHK.TRANS64.TRYWAIT P0, [UR7+0x110], R0 ;  /* 0x00011000ff0075a7 */ /* 0x000e660008001107 */
[----:B------:R-:W-:Y:S01]  /*33c0*/  ULEA UR8, UR6, UR8, 0x14 ;  /* 0x0000000806087291 */ /* 0x000fe2000f8ea0ff */
[----:B-123--:R-:W-:Y:S11]  /*33d0*/  @!P0 BRA `(.L_x_58) ;  /* 0x0000005000b88947 */ /* 0x00eff60003800000 */
.L_x_160:
[----:B------:R-:W-:Y:S01]  /*33e0*/  IADD3 R10, PT, PT, R10, 0x1, RZ ;  /* 0x000000010a0a7810 */ /* 0x000fe20007ffe0ff */
[----:B------:R-:W-:Y:S06]  /*33f0*/  BRA.U !UP3, `(.L_x_59) ;  /* 0x000000010bc07547 */ /* 0x000fec000b800000 */
[----:B------:R-:W-:Y:S01]  /*3400*/  UPLOP3.LUT UP4, UPT, UPT, UPT, UPT, 0x40, 0x4 ;  /* 0x000000000004789c */ /* 0x000fe20003f8e870 */
[----:B------:R-:W-:Y:S01]  /*3410*/  UMOV UR12, UR9 ;  /* 0x00000009000c7c82 */ /* 0x000fe20008000000 */
[----:B------:R-:W-:Y:S01]  /*3420*/  UMOV UR11, UR4 ;  /* 0x00000004000b7c82 */ /* 0x000fe20008000000 */
[----:B------:R-:W-:-:S08]  /*3430*/  UMOV UR17, UR13 ;  /* 0x0000000d00117c82 */ /* 0x000fd00008000000 */
.L_x_62:
[----:B------:R-:W-:Y:S02]  /*3440*/  UIADD3 UR12, UPT, UPT, UR12, 0x1, URZ ;  /* 0x000000010c0c7890 */ /* 0x000fe4000fffe0ff */
[----:B--2---:R-:W-:Y:S02]  /*3450*/  ULEA UR6, UR17, UR5, 0x3 ;  /* 0x0000000511067291 */ /* 0x004fe4000f8e18ff */
[----:B------:R-:W-:Y:S01]  /*3460*/  UISETP.NE.AND UP0, UPT, UR12, URZ, UPT ;  /* 0x000000ff0c00728c */ /* 0x000fe2000bf05270 */
[----:B---3--:R-:W-:Y:S10]  /*3470*/  @P2 BRA `(.L_x_60) ;  /* 0x00000000000c2947 */ /* 0x008ff40003800000 */
[----:B-1----:R-:W-:Y:S04]  /*3480*/  SHF.L.U32 R3, R8, 0x1f, RZ ;  /* 0x0000001f08037819 */ /* 0x002fe800000006ff */
[----:B------:R-:W1:Y:S02]  /*3490*/  SYNCS.PHASECHK.TRANS64.TRYWAIT P0, [UR6], R3 ;  /* 0x00000003ff0075a7 */ /* 0x000e640008001106 */
[----:B-1----:R-:W-:Y:S05]  /*34a0*/  @!P0 BRA `(.L_x_61) ;  /* 0x00000050009c8947 */ /* 0x002fea0003800000 */
.L_x_60:
[----:B------:R-:W-:Y:S01]  /*34b0*/  UISETP.NE.AND UP1, UPT, UR11, 0x1, UPT ;  /* 0x000000010b00788c */ /* 0x000fe2000bf25270 */
[----:B------:R-:W-:Y:S01]  /*34c0*/  PLOP3.LUT P2, PT, PT, PT, PT, 0x80, 0x8 ;  /* 0x000000000008781c */ /* 0x000fe20003f4f070 */
[----:B------:R-:W-:Y:S02]  /*34d0*/  UIADD3 UR13, UPT, UPT, UR17, 0x1, URZ ;  /* 0x00000001110d7890 */ /* 0x000fe4000fffe0ff */
[----:B------:R-:W-:Y:S02]  /*34e0*/  ULEA UR28, UR17, UR15, 0x9 ;  /* 0x0000000f111c7291 */ /* 0x000fe4000f8e48ff */
[----:B------:R-:W-:Y:S01]  /*34f0*/  UISETP.NE.AND UP2, UPT, UR13, 0x8, UPT ;  /* 0x000000080d00788c */ /* 0x000fe2000bf45270 */
[----:B------:R-:W-:Y:S01]  /*3500*/  PLOP3.LUT P0, PT, PT, PT, UP1, 0x80, 0x8 ;  /* 0x000000000008781c */ /* 0x000fe20003f0f018 */
[----:B------:R-:W-:Y:S02]  /*3510*/  UIADD3 UR40, UPT, UPT, UR28, 0x80, URZ ;  /* 0x000000801c287890 */ /* 0x000fe4000fffe0ff */
[----:B------:R-:W-:Y:S02]  /*3520*/  USEL UR27, URZ, 0x1, UP2 ;  /* 0x00000001ff1b7887 */ /* 0x000fe40009000000 */
[----:B------:R-:W-:Y:S02]  /*3530*/  USEL UR13, UR13, URZ, UP2 ;  /* 0x000000ff0d0d7287 */ /* 0x000fe40009000000 */
[----:B------:R-:W-:Y:S02]  /*3540*/  UIADD3 UR36, UPT, UPT, UR28, 0x100, URZ ;  /* 0x000001001c247890 */ /* 0x000fe4000fffe0ff */
[----:B------:R-:W-:Y:S01]  /*3550*/  @UP1 ULEA UR26, UR13, UR5, 0x3 ;  /* 0x000000050d1a1291 */ /* 0x000fe2000f8e18ff */
[----:B------:R-:W-:Y:S01]  /*3560*/  LOP3.LUT R8, R8, UR27, RZ, 0x3c, !PT ;  /* 0x0000001b08087c12 */ /* 0x000fe2000f8e3cff */
[----:B------:R-:W-:Y:S02]  /*3570*/  UIADD3 UR32, UPT, UPT, UR28, 0x180, URZ ;  /* 0x000001801c207890 */ /* 0x000fe4000fffe0ff */
[----:B------:R-:W-:Y:S01]  /*3580*/  UIADD3 UR6, UPT, UPT, UR6, 0x40, URZ ;  /* 0x0000004006067890 */ /* 0x000fe2000fffe0ff */
[----:B-1----:R-:W-:Y:S01]  /*3590*/  @P0 SHF.L.U32 R0, R8, 0x1f, RZ ;  /* 0x0000001f08000819 */ /* 0x002fe200000006ff */
[----:B------:R-:W-:Y:S01]  /*35a0*/  UIADD3 UR11, UPT, UPT, UR11, -0x1, URZ ;  /* 0xffffffff0b0b7890 */ /* 0x000fe2000fffe0ff */
[----:B------:R-:W-:Y:S02]  /*35b0*/  UMOV UR29, 0x40004040 ;  /* 0x40004040001d7882 */ /* 0x000fe40000000000 */
[----:B------:R2:W3:Y:S01]  /*35c0*/  @P0 SYNCS.PHASECHK.TRANS64.TRYWAIT P2, [UR26], R0 ;  /* 0x00000000ff0005a7 */ /* 0x0004e2000804111a */
[----:B------:R-:W-:Y:S01]  /*35d0*/  ULEA UR26, UR17, UR10, 0xa ;  /* 0x0000000a111a7291 */ /* 0x000fe2000f8e50ff */
[----:B------:R-:W-:Y:S01]  /*35e0*/  UMOV UR27, 0x40004040 ;  /* 0x40004040001b7882 */ /* 0x000fe20000000000 */
[----:B------:R-:W-:Y:S02]  /*35f0*/  UMOV UR41, 0x40004040 ;  /* 0x4000404000297882 */ /* 0x000fe40000000000 */
[----:B------:R-:W-:Y:S02]  /*3600*/  UIADD3 UR38, UPT, UPT, UR26, 0x2, URZ ;  /* 0x000000021a267890 */ /* 0x000fe4000fffe0ff */
[----:B------:R-:W-:Y:S02]  /*3610*/  UIADD3 UR34, UPT, UPT, UR26, 0x4, URZ ;  /* 0x000000041a227890 */ /* 0x000fe4000fffe0ff */
[----:B------:R-:W-:Y:S01]  /*3620*/  UIADD3 UR30, UPT, UPT, UR26, 0x6, URZ ;  /* 0x000000061a1e7890 */ /* 0x000fe2000fffe0ff */
[----:B------:R2:W-:Y:S01]  /*3630*/  UTCHMMA gdesc[UR28], gdesc[UR26], tmem[UR8], tmem[UR24], idesc[UR25], UP4 ;  /* 0x00ff181a1c0075ea */ /* 0x0005e2000a000008 */
[----:B------:R-:W-:Y:S01]  /*3640*/  UPLOP3.LUT UP4, UPT, UPT, UPT, UPT, 0x80, 0x8 ;  /* 0x000000000008789c */ /* 0x000fe20003f8f070 */
[----:B------:R-:W-:Y:S01]  /*3650*/  UMOV UR39, 0x40004040 ;  /* 0x4000404000277882 */ /* 0x000fe20000000000 */
[----:B------:R-:W-:Y:S01]  /*3660*/  UMOV UR37, 0x40004040 ;  /* 0x4000404000257882 */ /* 0x000fe20000000000 */
[----:B------:R2:W-:Y:S01]  /*3670*/  UTCHMMA gdesc[UR40], gdesc[UR38], tmem[UR8], tmem[UR22], idesc[UR23], UPT ;  /* 0x00ff1626280075ea */ /* 0x0005e2000b800008 */
[----:B------:R-:W-:Y:S01]  /*3680*/  UMOV UR35, 0x40004040 ;  /* 0x4000404000237882 */ /* 0x000fe20000000000 */
[----:B------:R-:W-:Y:S01]  /*3690*/  UMOV UR33, 0x40004040 ;  /* 0x4000404000217882 */ /* 0x000fe20000000000 */
[----:B------:R-:W-:Y:S01]  /*36a0*/  UMOV UR31, 0x40004040 ;  /* 0x40004040001f7882 */ /* 0x000fe20000000000 */
[----:B------:R2:W-:Y:S01]  /*36b0*/  UTCHMMA gdesc[UR36], gdesc[UR34], tmem[UR8], tmem[UR20], idesc[UR21], UPT ;  /* 0x00ff1422240075ea */ /* 0x0005e2000b800008 */
[----:B------:R2:W-:Y:S01]  /*36c0*/  UTCHMMA gdesc[UR32], gdesc[UR30], tmem[UR8], tmem[UR18], idesc[UR19], UPT ;  /* 0x00ff121e200075ea */ /* 0x0005e2000b800008 */
[----:B------:R2:W-:Y:S01]  /*36d0*/  UTCBAR [UR6], URZ ;  /* 0x000000ff060073e9 */ /* 0x0005e200080000ff */
[----:B------:R-:W-:Y:S01]  /*36e0*/  UMOV UR17, UR13 ;  /* 0x0000000d00117c82 */ /* 0x000fe20008000000 */
[----:B------:R-:W-:Y:S05]  /*36f0*/  BRA.U UP0, `(.L_x_62) ;  /* 0xfffffffd00507547 */ /* 0x000fea000b83ffff */
.L_x_59:
[----:B------:R-:W-:Y:S01]  /*3700*/  UIADD3 UR14, UPT, UPT, UR14, 0x1, URZ ;  /* 0x000000010e0e7890 */ /* 0x000fe2000fffe0ff */
[C---:B------:R-:W-:Y:S01]  /*3710*/  ISETP.NE.AND P0, PT, R10.reuse, 0x2, PT ;  /* 0x000000020a00780c */ /* 0x040fe20003f05270 */
[----:B------:R-:W-:Y:S02]  /*3720*/  UIADD3 UR7, UPT, UPT, UR7, 0xf0, URZ ;  /* 0x000000f007077890 */ /* 0x000fe4000fffe0ff */
[----:B------:R-:W-:Y:S01]  /*3730*/  UISETP.NE.AND UP0, UPT, UR14, 0x4, UPT ;  /* 0x000000040e00788c */ /* 0x000fe2000bf05270 */
[----:B-12---:R-:W-:Y:S02]  /*3740*/  SEL R0, RZ, 0x1, P0 ;  /* 0x00000001ff007807 */ /* 0x006fe40000000000 */
[----:B------:R-:W-:Y:S01]  /*3750*/  SEL R10, R10, RZ, P0 ;  /* 0x000000ff0a0a7207 */ /* 0x000fe20000000000 */
[----:B------:R-:W-:Y:S01]  /*3760*/  USEL UR6, URZ, 0x1, UP0 ;  /* 0x00000001ff067887 */ /* 0x000fe20008000000 */
[----:B------:R-:W-:Y:S01]  /*3770*/  LOP3.LUT R9, R9, R0, RZ, 0x3c, !PT ;  /* 0x0000000009097212 */ /* 0x000fe200078e3cff */
[----:B------:R-:W-:Y:S01]  /*3780*/  USEL UR14, UR14, URZ, UP0 ;  /* 0x000000ff0e0e7287 */ /* 0x000fe20008000000 */
[----:B------:R1:W-:Y:S03]  /*3790*/  UTCBAR [UR7], URZ ;  /* 0x000000ff070073e9 */ /* 0x0003e600080000ff */
[----:B------:R-:W-:Y:S01]  /*37a0*/  LOP3.LUT R11, R11, UR6, RZ, 0x3c, !PT ;  /* 0x000000060b0b7c12 */ /* 0x000fe2000f8e3cff */
[----:B------:R-:W-:Y:S07]  /*37b0*/  @P1 BRA `(.L_x_63) ;  /* 0xfffffff800881947 */ /* 0x000fee000383ffff */
[----:B------:R-:W2:Y:S01]  /*37c0*/  S2UR UR4, SR_CgaCtaId ;  /* 0x00000000000479c3 */ /* 0x000ea20000008800 */
[----:B------:R-:W-:Y:S01]  /*37d0*/  ELECT P0, URZ, PT ;  /* 0x0000000000ff782f */ /* 0x000fe20003800000 */
[----:B------:R-:W-:Y:S01]  /*37e0*/  IMAD.MOV.U32 R0, RZ, RZ, 0x1 ;  /* 0x00000001ff007424 */ /* 0x000fe200078e00ff */
[----:B------:R-:W-:Y:S01]  /*37f0*/  UIADD3 UR5, UPT, UPT, UR5, 0x110, URZ ;  /* 0x0000011005057890 */ /* 0x000fe2000fffe0ff */
[----:B------:R-:W-:Y:S01]  /*3800*/  SHF.L.U32 R3, R11, 0x1f, RZ ;  /* 0x0000001f0b037819 */ /* 0x000fe200000006ff */
[----:B------:R-:W-:-:S03]  /*3810*/  UMOV UR6, 0x40 ;  /* 0x0000004000067882 */ /* 0x000fc60000000000 */
[----:B------:R-:W-:Y:S01]  /*3820*/  UVIRTCOUNT.DEALLOC.SMPOOL 0x80 ;  /* 0x000000800000784c */ /* 0x000fe20000000000 */
[----:B--2---:R-:W-:Y:S02]  /*3830*/  ULEA UR4, UR4, UR6, 0x18 ;  /* 0x0000000604047291 */ /* 0x004fe4000f8ec0ff */
[----:B------:R-:W-:-:S07]  /*3840*/  ULEA UR6, UR14, UR5, 0x3 ;  /* 0x000000050e067291 */ /* 0x000fce000f8e18ff */
[----:B------:R2:W-:Y:S02]  /*3850*/  @P0 STS.U8 [UR4+0x1c], R0 ;  /* 0x00001c00ff000988 */ /* 0x0005e40008000004 */
[----:B------:R-:W4:Y:S02]  /*3860*/  SYNCS.PHASECHK.TRANS64.TRYWAIT P0, [UR6], R3 ;  /* 0x00000003ff0075a7 */ /* 0x000f240008001106 */
[----:B--2-4-:R-:W-:Y:S05]  /*3870*/  @!P0 BRA `(.L_x_64) ;  /* 0x0000004c00c08947 */ /* 0x014fea0003800000 */
.L_x_163:
[----:B-1----:R-:W-:-:S04]  /*3880*/  UIADD3 UR7, UPT, UPT, UR14, 0x1, URZ ;  /* 0x000000010e077890 */ /* 0x002fc8000fffe0ff */
[----:B------:R-:W-:-:S04]  /*3890*/  UISETP.NE.AND UP0, UPT, UR7, 0x4, UPT ;  /* 0x000000040700788c */ /* 0x000fc8000bf05270 */
[----:B------:R-:W-:Y:S02]  /*38a0*/  USEL UR8, URZ, 0x1, UP0 ;  /* 0x00000001ff087887 */ /* 0x000fe40008000000 */
[----:B------:R-:W-:-:S04]  /*38b0*/  USEL UR7, UR7, URZ, UP0 ;  /* 0x000000ff07077287 */ /* 0x000fc80008000000 */
[----:B------:R-:W-:Y:S01]  /*38c0*/  ULEA UR6, UR7, UR5, 0x3 ;  /* 0x0000000507067291 */ /* 0x000fe2000f8e18ff */
[----:B------:R-:W-:-:S04]  /*38d0*/  LOP3.LUT R2, R11, UR8, RZ, 0x3c, !PT ;  /* 0x000000080b027c12 */ /* 0x000fc8000f8e3cff */
[----:B--2---:R-:W-:-:S04]  /*38e0*/  SHF.L.U32 R3, R2, 0x1f, RZ ;  /* 0x0000001f02037819 */ /* 0x004fc800000006ff */
[----:B------:R-:W1:Y:S02]  /*38f0*/  SYNCS.PHASECHK.TRANS64.TRYWAIT P0, [UR6], R3 ;  /* 0x00000003ff0075a7 */ /* 0x000e640008001106 */
[----:B-1----:R-:W-:Y:S05]  /*3900*/  @!P0 BRA `(.L_x_65) ;  /* 0x0000004c00b48947 */ /* 0x002fea0003800000 */
.L_x_165:
        /* <DEDUP_REMOVED lines=9> */
.L_x_167:
[----:B------:R-:W-:-:S04]  /*39a0*/  UIADD3 UR7, UPT, UPT, UR7, 0x1, URZ ;  /* 0x0000000107077890 */ /* 0x000fc8000fffe0ff */
[----:B------:R-:W-:-:S04]  /*39b0*/  UISETP.NE.AND UP0, UPT, UR7, 0x4, UPT ;  /* 0x000000040700788c */ /* 0x000fc8000bf05270 */
[----:B------:R-:W-:Y:S02]  /*39c0*/  USEL UR6, URZ, 0x1, UP0 ;  /* 0x00000001ff067887 */ /* 0x000fe40008000000 */
[----:B------:R-:W-:-:S04]  /*39d0*/  USEL UR7, UR7, URZ, UP0 ;  /* 0x000000ff07077287 */ /* 0x000fc80008000000 */
[----:B------:R-:W-:Y:S01]  /*39e0*/  ULEA UR7, UR7, UR5, 0x3 ;  /* 0x0000000507077291 */ /* 0x000fe2000f8e18ff */
[----:B-1----:R-:W-:-:S04]  /*39f0*/  LOP3.LUT R3, R2, UR6, RZ, 0x3c, !PT ;  /* 0x0000000602037c12 */ /* 0x002fc8000f8e3cff */
[----:B------:R-:W-:-:S04]  /*3a00*/  SHF.L.U32 R3, R3, 0x1f, RZ ;  /* 0x0000001f03037819 */ /* 0x000fc800000006ff */
[----:B------:R-:W1:Y:S02]  /*3a10*/  SYNCS.PHASECHK.TRANS64.TRYWAIT P0, [UR7], R3 ;  /* 0x00000003ff0075a7 */ /* 0x000e640008001107 */
[----:B-1----:R-:W-:Y:S05]  /*3a20*/  @!P0 BRA `(.L_x_67) ;  /* 0x0000004c009c8947 */ /* 0x002fea0003800000 */
.L_x_169:
[----:B------:R-:W-:Y:S01]  /*3a30*/  NOP ;  /* 0x0000000000007918 */ /* 0x000fe20000000000 */
[----:B-1----:R-:W1:Y:S01]  /*3a40*/  LDS R0, [UR4+0x14] ;  /* 0x00001404ff007984 */ /* 0x002e620008000800 */
[----:B------:R-:W-:Y:S01]  /*3a50*/  ULOP3.LUT UR6, UR16, 0xffff, URZ, 0xc0, !UPT ;  /* 0x0000ffff10067892 */ /* 0x000fe2000f8ec0ff */
[----:B------:R-:W-:Y:S01]  /*3a60*/  UMOV UR8, 0xffff ;  /* 0x0000ffff00087882 */ /* 0x000fe20000000000 */
[----:B------:R-:W-:Y:S02]  /*3a70*/  UMOV UR5, 0x1 ;  /* 0x0000000100057882 */ /* 0x000fe40000000000 */
[----:B------:R-:W-:-:S04]  /*3a80*/  USHF.R.U32.HI UR6, URZ, 0x5, UR6 ;  /* 0x00000005ff067899 */ /* 0x000fc80008011606 */
[----:B------:R-:W-:Y:S02]  /*3a90*/  USHF.L.U32 UR8, UR8, UR6, URZ ;  /* 0x0000000608087299 */ /* 0x000fe400080006ff */
[----:B------:R-:W-:-:S04]  /*3aa0*/  USHF.L.U32 UR5, UR5, UR6, URZ ;  /* 0x0000000605057299 */ /* 0x000fc800080006ff */
[----:B-1----:R-:W-:-:S04]  /*3ab0*/  LOP3.LUT R0, R0, UR8, RZ, 0xc0, !PT ;  /* 0x0000000800007c12 */ /* 0x002fc8000f8ec0ff */
[----:B------:R-:W-:-:S13]  /*3ac0*/  ISETP.NE.AND P0, PT, R0, UR8, PT ;  /* 0x0000000800007c0c */ /* 0x000fda000bf05270 */
[----:B------:R-:W-:Y:S05]  /*3ad0*/  @P0 BRA `(.L_x_68) ;  /* 0x0000000000580947 */ /* 0x000fea0003800000 */
[----:B------:R-:W1:Y:S02]  /*3ae0*/  LDS R0, [UR4+0x18] ;  /* 0x00001804ff007984 */ /* 0x000e640008000800 */
[----:B-1----:R-:W-:-:S04]  /*3af0*/  LOP3.LUT R0, R0, UR5, RZ, 0xc0, !PT ;  /* 0x0000000500007c12 */ /* 0x002fc8000f8ec0ff */
[----:B------:R-:W-:-:S13]  /*3b00*/  ISETP.NE.AND P0, PT, R0, UR5, PT ;  /* 0x0000000500007c0c */ /* 0x000fda000bf05270 */
[----:B------:R-:W-:Y:S05]  /*3b10*/  @P0 BRA `(.L_x_69) ;  /* 0x00000000003c0947 */ /* 0x000fea0003800000 */
[----:B------:R-:W1:Y:S01]  /*3b20*/  S2R R2, SR_LANEID ;  /* 0x0000000000027919 */ /* 0x000e620000000000 */
[----:B------:R-:W-:Y:S01]  /*3b30*/  ULOP3.LUT UR8, URZ, UR8, URZ, 0x33, !UPT ;  /* 0x00000008ff087292 */ /* 0x000fe2000f8e33ff */
[----:B------:R-:W-:Y:S01]  /*3b40*/  LOP3.LUT R4, RZ, UR5, RZ, 0x33, !PT ;  /* 0x00000005ff047c12 */ /* 0x000fe2000f8e33ff */
[----:B------:R-:W-:Y:S02]  /*3b50*/  VOTEU.ANY UR7, UPT, PT ;  /* 0x0000000000077886 */ /* 0x000fe400038e0100 */
[----:B------:R-:W-:Y:S01]  /*3b60*/  UFLO.U32 UR7, UR7 ;  /* 0x00000007000772bd */ /* 0x000fe200080e0000 */
[----:B------:R-:W2:Y:S01]  /*3b70*/  REDUX UR5, R4 ;  /* 0x00000000040573c4 */ /* 0x000ea20000000000 */
[----:B------:R-:W-:-:S06]  /*3b80*/  IMAD.U32 R0, RZ, RZ, UR8 ;  /* 0x00000008ff007e24 */ /* 0x000fcc000f8e00ff */
[----:B------:R4:W-:Y:S01]  /*3b90*/  UTCATOMSWS.AND URZ, UR8 ;  /* 0x0000000800ff79e3 */ /* 0x0009e20008000000 */
[----:B------:R-:W3:Y:S01]  /*3ba0*/  REDUX UR6, R0 ;  /* 0x00000000000673c4 */ /* 0x000ee20000000000 */
[----:B-1----:R-:W-:Y:S01]  /*3bb0*/  ISETP.EQ.U32.AND P0, PT, R2, UR7, PT ;  /* 0x0000000702007c0c */ /* 0x002fe2000bf02070 */
[----:B--2---:R-:W-:Y:S01]  /*3bc0*/  IMAD.U32 R2, RZ, RZ, UR5 ;  /* 0x00000005ff027e24 */ /* 0x004fe2000f8e00ff */
[----:B---3--:R-:W-:-:S11]  /*3bd0*/  MOV R3, UR6 ;  /* 0x0000000600037c02 */ /* 0x008fd60008000f00 */
[----:B------:R4:W-:Y:S04]  /*3be0*/  @P0 ATOMS.AND RZ, [UR4+0x14], R3 ;  /* 0x00001403ffff098c */ /* 0x0009e8000a800004 */
[----:B------:R4:W-:Y:S01]  /*3bf0*/  @P0 ATOMS.AND RZ, [UR4+0x18], R2 ;  /* 0x00001802ffff098c */ /* 0x0009e2000a800004 */
[----:B------:R-:W-:Y:S05]  /*3c00*/  BRA `(.L_x_70) ;  /* 0x0000000000147947 */ /* 0x000fea0003800000 */
.L_x_69:
[----:B------:R-:W-:Y:S02]  /*3c10*/  MOV R2, 0x3c30 ;  /* 0x00003c3000027802 */ /* 0x000fe40000000f00 */
[----:B---3-5:R-:W-:Y:S05]  /*3c20*/  CALL.REL.NOINC `($__internal_0_$__cuda_sm10x_tcgen05_guardrail_trap_col_being_dealloced_not_returned_by_alloc) ;  /* 0x0000005000847944 */ /* 0x028fea0003c00000 */
[----:B------:R-:W-:Y:S05]  /*3c30*/  BRA `(.L_x_70) ;  /* 0x0000000000087947 */ /* 0x000fea0003800000 */
.L_x_68:
[----:B------:R-:W-:Y:S02]  /*3c40*/  MOV R2, 0x3c60 ;  /* 0x00003c6000027802 */ /* 0x000fe40000000f00 */
[----:B---3-5:R-:W-:Y:S05]  /*3c50*/  CALL.REL.NOINC `($__internal_2_$__cuda_sm10x_tcgen05_guardrail_trap_unallocated_columns_being_dealloced) ;  /* 0x0000005000907944 */ /* 0x028fea0003c00000 */
.L_x_70:
[----:B------:R-:W-:Y:S01]  /*3c60*/  NOP ;  /* 0x0000000000007918 */ /* 0x000fe20000000000 */
[----:B----4-:R-:W-:Y:S05]  /*3c70*/  EXIT ;  /* 0x000000000000794d */ /* 0x010fea0003800000 */
.L_x_52:
[----:B------:R-:W-:-:S09]  /*3c80*/  UISETP.NE.OR UP2, UPT, UR8, 0x3, !UP2 ;  /* 0x000000030800788c */ /* 0x000fd2000d745670 */
[----:B------:R-:W-:Y:S05]  /*3c90*/  BRA.U UP2, `(.L_x_71) ;  /* 0x0000001102147547 */ /* 0x000fea000b800000 */
[----:B------:R-:W1:Y:S01]  /*3ca0*/  LDC R0, c[0x0][0xb30] ;  /* 0x0002cc00ff007b82 */ /* 0x000e620000000800 */
[----:B------:R-:W2:Y:S01]  /*3cb0*/  LDCU.64 UR8, c[0x0][0x888] ;  /* 0x00011100ff0877ac */ /* 0x000ea20008000a00 */
[----:B------:R-:W-:Y:S02]  /*3cc0*/  HFMA2 R25, -RZ, RZ, 0, 0 ;  /* 0x00000000ff197431 */ /* 0x000fe400000001ff */
[----:B------:R-:W-:Y:S01]  /*3cd0*/  IMAD.MOV.U32 R32, RZ, RZ, 0x1 ;  /* 0x00000001ff207424 */ /* 0x000fe200078e00ff */
[----:B------:R-:W-:Y:S01]  /*3ce0*/  MOV R23, 0x1000 ;  /* 0x0000100000177802 */ /* 0x000fe20000000f00 */
[----:B------:R-:W4:Y:S01]  /*3cf0*/  LDCU.64 UR4, c[0x0][0x890] ;  /* 0x00011200ff0477ac */ /* 0x000f220008000a00 */
[----:B------:R-:W-:Y:S01]  /*3d00*/  IMAD.MOV.U32 R27, RZ, RZ, RZ ;  /* 0x000000ffff1b7224 */ /* 0x000fe200078e00ff */
[----:B------:R-:W3:Y:S01]  /*3d10*/  LDC R19, c[0x0][0x370] ;  /* 0x0000dc00ff137b82 */ /* 0x000ee20000000800 */
[----:B------:R-:W-:Y:S01]  /*3d20*/  UMOV UR7, 0x400 ;  /* 0x0000040000077882 */ /* 0x000fe20000000000 */
[----:B------:R-:W-:-:S02]  /*3d30*/  UPLOP3.LUT UP1, UPT, UPT, UPT, UPT, 0x40, 0x4 ;  /* 0x000000000004789c */ /* 0x000fc40003f2e870 */
[----:B------:R-:W-:-:S04]  /*3d40*/  ULEA UR7, UR37, UR7, 0x18 ;  /* 0x0000000725077291 */ /* 0x000fc8000f8ec0ff */
[----:B------:R-:W3:Y:S01]  /*3d50*/  LDC R2, c[0x0][0xb0c] ;  /* 0x0002c300ff027b82 */ /* 0x000ee20000000800 */
[----:B------:R-:W-:Y:S02]  /*3d60*/  UIADD3 UR13, UPT, UPT, UR7, 0x98, URZ ;  /* 0x00000098070d7890 */ /* 0x000fe4000fffe0ff */
[----:B--2---:R-:W-:Y:S02]  /*3d70*/  UISETP.NE.U32.AND UP2, UPT, UR8, URZ, UPT ;  /* 0x000000ff0800728c */ /* 0x004fe4000bf45070 */
[----:B------:R-:W-:Y:S02]  /*3d80*/  UIADD3 UR33, UPT, UPT, UR7, 0x80, URZ ;  /* 0x0000008007217890 */ /* 0x000fe4000fffe0ff */
[----:B----4-:R-:W-:Y:S01]  /*3d90*/  UISETP.NE.U32.AND UP3, UPT, UR4, URZ, UPT ;  /* 0x000000ff0400728c */ /* 0x010fe2000bf65070 */
[----:B------:R-:W2:Y:S01]  /*3da0*/  LDC R18, c[0x0][0xb20] ;  /* 0x0002c800ff127b82 */ /* 0x000ea20000000800 */
[----:B-1----:R-:W-:Y:S01]  /*3db0*/  ISETP.NE.AND P1, PT, R0, 0x1, PT ;  /* 0x000000010000780c */ /* 0x002fe20003f25270 */
[----:B------:R-:W-:-:S02]  /*3dc0*/  UISETP.NE.AND.EX UP2, UPT, UR9, URZ, UPT, UP2 ;  /* 0x000000ff0900728c */ /* 0x000fc4000bf45320 */
[----:B------:R-:W-:Y:S02]  /*3dd0*/  UIADD3 UR25, UPT, UPT, UR7, 0x88, URZ ;  /* 0x0000008807197890 */ /* 0x000fe4000fffe0ff */
[----:B------:R-:W-:Y:S02]  /*3de0*/  UIADD3 UR17, UPT, UPT, UR7, 0x90, URZ ;  /* 0x0000009007117890 */ /* 0x000fe4000fffe0ff */
[----:B------:R-:W1:Y:S01]  /*3df0*/  LDC.64 R36, c[0x0][0x348] ;  /* 0x0000d200ff247b82 */ /* 0x000e620000000a00 */
[----:B------:R-:W-:Y:S02]  /*3e00*/  UPRMT UR13, UR37, 0x654, UR13 ;  /* 0x00000654250d7896 */ /* 0x000fe4000800000d */
[----:B------:R-:W-:-:S05]  /*3e10*/  UISETP.NE.AND.EX UP3, UPT, UR5, URZ, UPT, UP3 ;  /* 0x000000ff0500728c */ /* 0x000fca000bf65330 */
[----:B------:R-:W4:Y:S08]  /*3e20*/  LDC.64 R16, c[0x0][0xb10] ;  /* 0x0002c400ff107b82 */ /* 0x000f300000000a00 */
[----:B------:R-:W1:Y:S08]  /*3e30*/  LDC.64 R6, c[0x0][0xb18] ;  /* 0x0002c600ff067b82 */ /* 0x000e700000000a00 */
[----:B------:R-:W1:Y:S08]  /*3e40*/  LDC.64 R4, c[0x0][0xb28] ;  /* 0x0002ca00ff047b82 */ /* 0x000e700000000a00 */
[----:B--23--:R-:W1:Y:S02]  /*3e50*/  LDC R22, c[0x0][0x374] ;  /* 0x0000dd00ff167b82 */ /* 0x00ce640000000800 */
.L_x_82:
[----:B------:R-:W-:Y:S02]  /*3e60*/  LEA R0, R27, UR7, 0x3 ;  /* 0x000000071b007c11 */ /* 0x000fe4000f8e18ff */
[----:B------:R-:W-:Y:S02]  /*3e70*/  SHF.L.U32 R3, R25, 0x1f, RZ ;  /* 0x0000001f19037819 */ /* 0x000fe400000006ff */
[----:B------:R-:W-:Y:S02]  /*3e80*/  LEA R28, R27, UR7, 0x4 ;  /* 0x000000071b1c7c11 */ /* 0x000fe4000f8e20ff */
[----:B--2---:R-:W2:Y:S02]  /*3e90*/  SYNCS.PHASECHK.TRANS64.TRYWAIT P0, [R0+URZ+0xd0], R3 ;  /* 0x0000d003000075a7 */ /* 0x004ea400080011ff */
[----:B--2---:R-:W-:Y:S05]  /*3ea0*/  @!P0 BRA `(.L_x_72) ;  /* 0x0000004800948947 */ /* 0x004fea0003800000 */
.L_x_170:
[----:B------:R-:W-:Y:S01]  /*3eb0*/  ISETP.GE.AND P0, PT, R26, 0x1, PT ;  /* 0x000000011a00780c */ /* 0x000fe20003f06270 */
[----:B------:R-:W3:Y:S01]  /*3ec0*/  LDS.128 R28, [R28+0x160] ;  /* 0x000160001c1c7984 */ /* 0x000ee20000000c00 */
[----:B--2---:R-:W-:Y:S01]  /*3ed0*/  VIADD R0, R0, 0xe0 ;  /* 0x000000e000007836 */ /* 0x004fe20000000000 */
[----:B------:R-:W-:Y:S01]  /*3ee0*/  @!PT LDS RZ, [RZ] ;  /* 0x00000000fffff984 */ /* 0x000fe20000000800 */
[----:B------:R-:W-:Y:S01]  /*3ef0*/  @!PT LDS RZ, [RZ] ;  /* 0x00000000fffff984 */ /* 0x000fe20000000800 */
[----:B------:R-:W-:Y:S01]  /*3f00*/  @!PT LDS RZ, [RZ] ;  /* 0x00000000fffff984 */ /* 0x000fe20000000800 */
[----:B------:R-:W-:Y:S01]  /*3f10*/  @!PT LDS RZ, [RZ] ;  /* 0x00000000fffff984 */ /* 0x000fe20000000800 */
[----:B------:R2:W-:Y:S06]  /*3f20*/  MEMBAR.ALL.CTA ;  /* 0x0000000000007992 */ /* 0x0005ec0000008000 */
[----:B--2---:R-:W2:Y:S01]  /*3f30*/  FENCE.VIEW.ASYNC.S ;  /* 0x00000000000073c6 */ /* 0x004ea20000000000 */
[----:B------:R-:W-:Y:S04]  /*3f40*/  PRMT R0, RZ, 0x654, R0 ;  /* 0x00000654ff007816 */ /* 0x000fe80000000000 */
[----:B--2---:R2:W-:Y:S01]  /*3f50*/  SYNCS.ARRIVE.TRANS64.RED.A1T0 RZ, [R0+URZ], RZ ;  /* 0x000000ff00ff79a7 */ /* 0x0045e200081004ff */
[----:B---3--:R-:W-:Y:S11]  /*3f60*/  LOP3.LUT P3, RZ, R30, 0x1, RZ, 0xc0, !PT ;  /* 0x000000011eff7812 */ /* 0x008ff6000786c0ff */
[----:B------:R-:W-:Y:S02]  /*3f70*/  @!UPT UIADD3 URZ, UPT, UPT, URZ, URZ, URZ ;  /* 0x000000fffffff290 */ /* 0x000fe4000fffe0ff */
[----:B------:R-:W-:Y:S02]  /*3f80*/  @P3 MOV R13, R28 ;  /* 0x0000001c000d3202 */ /* 0x000fe40000000f00 */
[----:B------:R-:W-:Y:S01]  /*3f90*/  @P3 LOP3.LUT R8, R29, 0xffff, RZ, 0xc0, !PT ;  /* 0x0000ffff1d083812 */ /* 0x000fe200078ec0ff */
[----:B--2---:R-:W-:Y:S06]  /*3fa0*/  @!P0 BRA `(.L_x_73) ;  /* 0x0000000000a48947 */ /* 0x004fec0003800000 */
[----:B-1---5:R-:W-:Y:S01]  /*3fb0*/  IMAD.HI.U32 R33, R22, R7, RZ ;  /* 0x0000000716217227 */ /* 0x022fe200078e00ff */
[----:B------:R-:W-:Y:S02]  /*3fc0*/  ISETP.NE.AND P0, PT, R6, 0x1, PT ;  /* 0x000000010600780c */ /* 0x000fe40003f05270 */
[----:B------:R-:W-:Y:S01]  /*3fd0*/  ISETP.NE.AND P2, PT, R26, 0x1, PT ;  /* 0x000000011a00780c */ /* 0x000fe20003f45270 */
[----:B----4-:R-:W-:Y:S01]  /*3fe0*/  IMAD.HI.U32 R34, R19, R16, RZ ;  /* 0x0000001013227227 */ /* 0x010fe200078e00ff */
[----:B------:R-:W-:Y:S02]  /*3ff0*/  SHF.R.U32.HI R33, RZ, R18, R33 ;  /* 0x00000012ff217219 */ /* 0x000fe40000011621 */
[----:B------:R-:W-:Y:S01]  /*4000*/  ISETP.NE.AND P4, PT, R2, 0x1, PT ;  /* 0x000000010200780c */ /* 0x000fe20003f85270 */
[----:B------:R-:W-:Y:S01]  /*4010*/  IMAD.HI.U32 R38, R13, R16, RZ ;  /* 0x000000100d267227 */ /* 0x000fe200078e00ff */
[----:B------:R-:W-:Y:S02]  /*4020*/  SHF.R.U32.HI R34, RZ, R17, R34 ;  /* 0x00000011ff227219 */ /* 0x000fe40000011622 */
[----:B------:R-:W-:Y:S01]  /*4030*/  SEL R3, R22, R33, !P0 ;  /* 0x0000002116037207 */ /* 0x000fe20004000000 */
[C---:B------:R-:W-:Y:S01]  /*4040*/  IMAD.HI.U32 R33, R8.reuse, R7, RZ ;  /* 0x0000000708217227 */ /* 0x040fe200078e00ff */
[----:B------:R-:W-:Y:S02]  /*4050*/  SEL R11, R19, R34, !P4 ;  /* 0x00000022130b7207 */ /* 0x000fe40006000000 */
[----:B------:R-:W-:Y:S01]  /*4060*/  SHF.R.U32.HI R38, RZ, R17, R38 ;  /* 0x00000011ff267219 */ /* 0x000fe20000011626 */
[----:B------:R-:W-:Y:S01]  /*4070*/  IMAD.HI.U32 R40, R3, R4, RZ ;  /* 0x0000000403287227 */ /* 0x000fe200078e00ff */
[----:B------:R-:W-:Y:S03]  /*4080*/  SHF.R.U32.HI R33, RZ, R18, R33 ;  /* 0x00000012ff217219 */ /* 0x000fe60000011621 */
[----:B------:R-:W-:Y:S01]  /*4090*/  IMAD.HI.U32 R34, R11, R4, RZ ;  /* 0x000000040b227227 */ /* 0x000fe200078e00ff */
[----:B------:R-:W-:Y:S02]  /*40a0*/  @P2 SHF.R.U32.HI R3, RZ, R5, R40 ;  /* 0x00000005ff032219 */ /* 0x000fe40000011628 */
[----:B------:R-:W-:Y:S02]  /*40b0*/  SEL R9, R8, R33, !P0 ;  /* 0x0000002108097207 */ /* 0x000fe40004000000 */
[----:B------:R-:W-:Y:S01]  /*40c0*/  @P2 SHF.R.U32.HI R11, RZ, R5, R34 ;  /* 0x00000005ff0b2219 */ /* 0x000fe20000011622 */
[C---:B------:R-:W-:Y:S01]  /*40d0*/  IMAD R10, R26.reuse, R3, RZ ;  /* 0x000000031a0a7224 */ /* 0x040fe200078e02ff */
[----:B------:R-:W-:Y:S01]  /*40e0*/  SEL R3, R13, R38, !P4 ;  /* 0x000000260d037207 */ /* 0x000fe20006000000 */
[C---:B------:R-:W-:Y:S03]  /*40f0*/  IMAD.HI.U32 R14, R9.reuse, R4, RZ ;  /* 0x00000004090e7227 */ /* 0x040fe600078e00ff */
[----:B------:R-:W-:Y:S01]  /*4100*/  ISETP.GE.AND P0, PT, R9, R10, PT ;  /* 0x0000000a0900720c */ /* 0x000fe20003f06270 */
[C---:B------:R-:W-:Y:S01]  /*4110*/  IMAD R12, R26.reuse, R11, RZ ;  /* 0x0000000b1a0c7224 */ /* 0x040fe200078e02ff */
[-C--:B------:R-:W-:Y:S04]  /*4120*/  SHF.R.U32.HI R14, RZ, R5.reuse, R14 ;  /* 0x00000005ff0e7219 */ /* 0x080fe8000001160e */
[----:B------:R-:W-:Y:S02]  /*4130*/  ISETP.GE.OR P0, PT, R3, R12, P0 ;  /* 0x0000000c0300720c */ /* 0x000fe40000706670 */
[----:B------:R-:W-:Y:S05]  /*4140*/  SEL R15, R9, R14, !P2 ;  /* 0x0000000e090f7207 */ /* 0x000fea0005000000 */
[----:B------:R-:W-:Y:S04]  /*4150*/  IMAD.MOV R14, RZ, RZ, -R15 ;  /* 0x000000ffff0e7224 */ /* 0x000fe800078e0a0f */
[----:B------:R-:W-:Y:S02]  /*4160*/  IMAD R14, R26, R14, R9 ;  /* 0x0000000e1a0e7224 */ /* 0x000fe400078e0209 */
[C---:B------:R-:W-:Y:S05]  /*4170*/  @!P0 IMAD.HI.U32 R10, R3.reuse, R4, RZ ;  /* 0x00000004030a8227 */ /* 0x040fea00078e00ff */
[----:B------:R-:W-:Y:S04]  /*4180*/  @!P0 SHF.R.U32.HI R10, RZ, R5, R10 ;  /* 0x00000005ff0a8219 */ /* 0x000fe8000001160a */
[----:B------:R-:W-:Y:S01]  /*4190*/  @!P0 SEL R0, R3, R10, !P2 ;  /* 0x0000000a03008207 */ /* 0x000fe20005000000 */
[----:B------:R-:W-:Y:S03]  /*41a0*/  IMAD.MOV R10, RZ, RZ, -R3 ;  /* 0x000000ffff0a7224 */ /* 0x000fe600078e0a03 */
[----:B------:R-:W-:Y:S01]  /*41b0*/  @!P0 IADD3 R15, PT, PT, R15, -R0, RZ ;  /* 0x800000000f0f8210 */ /* 0x000fe20007ffe0ff */
[----:B------:R-:W-:Y:S01]  /*41c0*/  @!P0 IMAD R0, R11, R14, R0 ;  /* 0x0000000e0b008224 */ /* 0x000fe200078e0200 */
[----:B------:R-:W-:Y:S01]  /*41d0*/  IADD3 R11, PT, PT, -R9, RZ, RZ ;  /* 0x000000ff090b7210 */ /* 0x000fe20007ffe1ff */
[----:B------:R-:W-:Y:S02]  /*41e0*/  IMAD R13, R2, R10, R13 ;  /* 0x0000000a020d7224 */ /* 0x000fe400078e020d */
[----:B------:R-:W-:Y:S02]  /*41f0*/  @!P0 IMAD R9, R15, R26, R3 ;  /* 0x0000001a0f098224 */ /* 0x000fe400078e0203 */
[----:B------:R-:W-:Y:S02]  /*4200*/  @!P0 IMAD.MOV.U32 R3, RZ, RZ, R0 ;  /* 0x000000ffff038224 */ /* 0x000fe400078e0000 */
[----:B------:R-:W-:Y:S02]  /*4210*/  IMAD R8, R6, R11, R8 ;  /* 0x0000000b06087224 */ /* 0x000fe400078e0208 */
[----:B------:R-:W-:Y:S02]  /*4220*/  IMAD R13, R3, R2, R13 ;  /* 0x00000002030d7224 */ /* 0x000fe400078e020d */
[----:B------:R-:W-:Y:S02]  /*4230*/  IMAD R8, R9, R6, R8 ;  /* 0x0000000609087224 */ /* 0x000fe400078e0208 */
.L_x_73:
[----:B------:R-:W-:Y:S05]  /*4240*/  BRA.U UP1, `(.L_x_74) ;  /* 0x0000000101107547 */ /* 0x000fea000b800000 */
[----:B------:R-:W-:Y:S04]  /*4250*/  MOV R0, UR6 ;  /* 0x0000000600007c02 */ /* 0x000fe80008000f00 */
[----:B------:R-:W-:Y:S04]  /*4260*/  SHF.L.U32 R3, R0, 0x1f, RZ ;  /* 0x0000001f00037819 */ /* 0x000fe800000006ff */
[----:B------:R-:W2:Y:S02]  /*4270*/  SYNCS.PHASECHK.TRANS64.TRYWAIT P0, [UR7+0xc8], R3 ;  /* 0x0000c803ff0075a7 */ /* 0x000ea40008001107 */
[----:B--2---:R-:W-:Y:S05]  /*4280*/  @!P0 BRA `(.L_x_75) ;  /* 0x0000004400b08947 */ /* 0x004fea0003800000 */
.L_x_74:
[----:B------:R-:W-:Y:S02]  /*4290*/  R2UR UR35, R21 ;  /* 0x00000000152372ca */ /* 0x000fe400000e0000 */
[----:B------:R-:W-:Y:S02]  /*42a0*/  R2UR UR34, R20 ;  /* 0x00000000142272ca */ /* 0x000fe400000e0000 */
[----:B------:R-:W-:Y:S02]  /*42b0*/  ISETP.NE.U32.AND P2, PT, RZ, UR4, PT ;  /* 0x00000004ff007c0c */ /* 0x000fe4000bf45070 */
[----:B------:R-:W-:Y:S02]  /*42c0*/  SHF.L.U32 R12, R32, 0x1f, RZ ;  /* 0x0000001f200c7819 */ /* 0x000fe400000006ff */
[----:B------:R-:W-:Y:S05]  /*42d0*/  ISETP.NE.AND.EX P2, PT, RZ, UR5, PT, P2 ;  /* 0x00000005ff007c0c */ /* 0x000fea000bf45320 */
[----:B------:R-:W-:Y:S02]  /*42e0*/  USHF.L.U32 UR35, UR35, 0x6, URZ ;  /* 0x0000000623237899 */ /* 0x000fe400080006ff */
[----:B------:R-:W-:Y:S01]  /*42f0*/  USHF.L.U32 UR34, UR34, 0x7, URZ ;  /* 0x0000000722227899 */ /* 0x000fe200080006ff */
[----:B------:R-:W-:Y:S11]  /*4300*/  BRA.U !UP3, `(.L_x_76) ;  /* 0x000000010b347547 */ /* 0x000ff6000b800000 */
[----:B------:R-:W-:Y:S01]  /*4310*/  UPLOP3.LUT UP0, UPT, UPT, UPT, UP2, 0x80, 0x8 ;  /* 0x000000000008789c */ /* 0x000fe20003f0f020 */
[----:B--2---:R-:W-:Y:S02]  /*4320*/  HFMA2 R0, -RZ, RZ, 0, 5.9604644775390625e-08 ;  /* 0x00000001ff007431 */ /* 0x004fe400000001ff */
[----:B------:R-:W-:Y:S03]  /*4330*/  IMAD.MOV.U32 R59, RZ, RZ, 0x1 ;  /* 0x00000001ff3b7424 */ /* 0x000fe600078e00ff */
[----:B------:R-:W-:Y:S05]  /*4340*/  PLOP3.LUT P0, PT, PT, PT, UP0, 0x80, 0x8 ;  /* 0x000000000008781c */ /* 0x000fea0003f0f008 */
[----:B------:R-:W2:Y:S01]  /*4350*/  @UP0 LDCU.64 UR10, c[0x0][0x888] ;  /* 0x00011100ff0a07ac */ /* 0x000ea20008000a00 */
[----:B------:R-:W-:Y:S07]  /*4360*/  @UP0 UIMAD UR8, UR36, UR4, URZ ;  /* 0x00000004240802a4 */ /* 0x000fee000f8e02ff */
[----:B------:R-:W-:Y:S01]  /*4370*/  @!P0 PRMT R59, R0, 0x7610, R59 ;  /* 0x00007610003b8816 */ /* 0x000fe2000000003b */
[----:B--2---:R-:W-:Y:S03]  /*4380*/  @UP0 UIMAD.WIDE UR10, UR8, 0x4, UR10 ;  /* 0x00000004080a08a5 */ /* 0x004fe6000f8e020a */
[----:B------:R-:W2:Y:S03]  /*4390*/  @!UP0 LDCU UR8, c[0x0][0x880] ;  /* 0x00011000ff0887ac */ /* 0x000ea60008000800 */
[----:B------:R-:W-:Y:S01]  /*43a0*/  IMAD.U32 R10, RZ, RZ, UR10 ;  /* 0x0000000aff0a7e24 */ /* 0x000fe2000f8e00ff */
[----:B------:R-:W-:Y:S05]  /*43b0*/  MOV R11, UR11 ;  /* 0x0000000b000b7c02 */ /* 0x000fea0008000f00 */
[----:B-----5:R3:W5:Y:S02]  /*43c0*/  @P0 LDG.E R35, desc[UR46][R10.64] ;  /* 0x0000002e0a230981 */ /* 0x020764000c1e1900 */
[----:B--23--:R-:W-:Y:S07]  /*43d0*/  @!P0 IMAD.U32 R35, RZ, RZ, UR8 ;  /* 0x00000008ff238e24 */ /* 0x00cfee000f8e00ff */
.L_x_76:
[----:B-----5:R-:W-:Y:S01]  /*43e0*/  @!P2 FSETP.EQ.AND P0, PT, R35, RZ, PT ;  /* 0x000000ff2300a20b */ /* 0x020fe20003f02000 */
[----:B------:R-:W-:Y:S01]  /*43f0*/  @!UPT UIADD3 URZ, UPT, UPT, URZ, URZ, URZ ;  /* 0x000000fffffff290 */ /* 0x000fe2000fffe0ff */
[----:B------:R-:W-:Y:S11]  /*4400*/  @!P2 BRA `(.L_x_77) ;  /* 0x000000000014a947 */ /* 0x000ff60003800000 */
[----:B------:R-:W-:Y:S02]  /*4410*/  LOP3.LUT P2, RZ, R59, 0xff, RZ, 0xc0, !PT ;  /* 0x000000ff3bff7812 */ /* 0x000fe4000784c0ff */
[----:B------:R-:W-:Y:S04]  /*4420*/  PLOP3.LUT P0, PT, PT, PT, UP0, 0x80, 0x8 ;  /* 0x000000000008781c */ /* 0x000fe80003f0f008 */
[----:B------:R-:W-:Y:S07]  /*4430*/  PLOP3.LUT P0, PT, P0, PT, PT, 0x8, 0x80 ;  /* 0x000000000080781c */ /* 0x000fee000070e170 */
[----:B------:R-:W-:Y:S11]  /*4440*/  @P2 FSETP.EQ.AND P0, PT, R35, RZ, PT ;  /* 0x000000ff2300220b */ /* 0x000ff60003f02000 */
[----:B------:R-:W-:Y:S02]  /*4450*/  @!UPT UIADD3 URZ, UPT, UPT, URZ, URZ, URZ ;  /* 0x000000fffffff290 */ /* 0x000fe4000fffe0ff */
.L_x_77:
[----:B------:R-:W3:Y:S01]  /*4460*/  SYNCS.PHASECHK.TRANS64.TRYWAIT P2, [UR7+0xa0], R12 ;  /* 0x0000a00cff0075a7 */ /* 0x000ee20008041107 */
[----:B------:R-:W-:Y:S04]  /*4470*/  ELECT P4, URZ, PT ;  /* 0x0000000000ff782f */ /* 0x000fe80003880000 */
[----:B------:R-:W-:Y:S11]  /*4480*/  PLOP3.LUT P4, PT, P0, P4, PT, 0xf2, 0x2f ;  /* 0x00000000002f781c */ /* 0x000ff60000789e72 */
[----:B------:R-:W-:Y:S02]  /*4490*/  @!UPT UIADD3 URZ, UPT, UPT, URZ, URZ, URZ ;  /* 0x000000fffffff290 */ /* 0x000fe4000fffe0ff */
[----:B-1----:R-:W-:Y:S05]  /*44a0*/  @!P4 IADD3 R9, P0, PT, R36, 0x580, RZ ;  /* 0x000005802409c810 */ /* 0x002fea0007f1e0ff */
[----:B--2---:R-:W-:Y:S01]  /*44b0*/  @!P4 IMAD.X R0, RZ, RZ, R37, P0 ;  /* 0x000000ffff00c224 */ /* 0x004fe200000e0625 */
[----:B---3--:R-:W-:Y:S07]  /*44c0*/  @!P2 BRA `(.L_x_78) ;  /* 0x000000440038a947 */ /* 0x008fee0003800000 */
.L_x_173:
[----:B------:R-:W-:Y:S01]  /*44d0*/  @!P4 R2UR UR8, R0 ;  /* 0x000000000008c2ca */ /* 0x000fe200000e0000 */
[----:B------:R-:W-:Y:S01]  /*44e0*/  VOTEU.ALL UP1, P4 ;  /* 0x0000000000ff7886 */ /* 0x000fe20002020000 */
[----:B------:R-:W-:Y:S01]  /*44f0*/  @!P4 R2UR UR9, R9 ;  /* 0x000000000909c2ca */ /* 0x000fe200000e0000 */
[----:B------:R-:W-:Y:S01]  /*4500*/  @!P4 IMAD.MOV.U32 R0, RZ, RZ, 0x1000 ;  /* 0x00001000ff00c424 */ /* 0x000fe200078e00ff */
[----:B------:R-:W-:Y:S01]  /*4510*/  UMOV UR10, 0x0 ;  /* 0x00000000000a7882 */ /* 0x000fe20000000000 */
[----:B------:R-:W-:Y:S01]  /*4520*/  UMOV UR11, 0x10000000 ;  /* 0x10000000000b7882 */ /* 0x000fe20000000000 */
[----:B------:R-:W-:Y:S01]  /*4530*/  @!UP1 UIADD3 UR32, UPT, UPT, UR7, 0x200, URZ ;  /* 0x0000020007209890 */ /* 0x000fe2000fffe0ff */
[----:B------:R-:W-:Y:S01]  /*4540*/  @!P4 IADD3 R9, P0, PT, R36, 0x580, RZ ;  /* 0x000005802409c810 */ /* 0x000fe20007f1e0ff */
[----:B------:R-:W-:Y:S05]  /*4550*/  VOTEU.ALL UP1, P4 ;  /* 0x0000000000ff7886 */ /* 0x000fea0002020000 */
[----:B------:R-:W-:Y:S01]  /*4560*/  IMAD.U32 R11, RZ, RZ, UR8 ;  /* 0x00000008ff0b7e24 */ /* 0x000fe2000f8e00ff */
[----:B------:R-:W-:Y:S01]  /*4570*/  UPRMT UR8, UR37, 0x654, UR33 ;  /* 0x0000065425087896 */ /* 0x000fe20008000021 */
[----:B------:R-:W-:Y:S03]  /*4580*/  IMAD.U32 R10, RZ, RZ, UR9 ;  /* 0x00000009ff0a7e24 */ /* 0x000fe6000f8e00ff */
[----:B------:R-:W-:Y:S02]  /*4590*/  @!P4 R2UR UR15, R11 ;  /* 0x000000000b0fc2ca */ /* 0x000fe400000e0000 */
[----:B------:R-:W-:Y:S11]  /*45a0*/  @!P4 R2UR UR14, R10 ;  /* 0x000000000a0ec2ca */ /* 0x000ff600000e0000 */
[----:B------:R-:W-:Y:S02]  /*45b0*/  @!UPT UIADD3 URZ, UPT, UPT, URZ, URZ, URZ ;  /* 0x000000fffffff290 */ /* 0x000fe4000fffe0ff */
[----:B------:R2:W-:Y:S01]  /*45c0*/  @!UP1 UTMALDG.3D [UR32], [UR14], desc[UR10] ;  /* 0x00000a200e0095b4 */ /* 0x0005e20008011000 */
[----:B------:R3:W-:Y:S01]  /*45d0*/  @!P4 SYNCS.ARRIVE.TRANS64.RED.A0TR RZ, [UR7+0x80], R0 ;  /* 0x00008000ffffc9a7 */ /* 0x0007e20008300407 */
[----:B------:R-:W-:Y:S01]  /*45e0*/  SYNCS.ARRIVE.TRANS64.RED.A1T0 RZ, [UR8], RZ ;  /* 0x000000ffffff79a7 */ /* 0x000fe20008100408 */
[----:B---3--:R-:W-:Y:S01]  /*45f0*/  @!P4 IMAD.X R0, RZ, RZ, R37, P0 ;  /* 0x000000ffff00c224 */ /* 0x008fe200000e0625 */
[----:B------:R-:W3:Y:S02]  /*4600*/  SYNCS.PHASECHK.TRANS64.TRYWAIT P2, [UR7+0xa8], R12 ;  /* 0x0000a80cff0075a7 */ /* 0x000ee40008041107 */
[----:B--23--:R-:W-:Y:S05]  /*4610*/  @!P2 BRA `(.L_x_79) ;  /* 0x0000004000fca947 */ /* 0x00cfea0003800000 */
.L_x_175:
        /* <DEDUP_REMOVED lines=8> */
[----:B------:R-:W-:Y:S01]  /*46a0*/  @!UP1 UIADD3 UR24, UPT, UPT, UR7, 0x1200, URZ ;  /* 0x0000120007189890 */ /* 0x000fe2000fffe0ff */
[----:B------:R-:W-:Y:S01]  /*46b0*/  VOTEU.ALL UP1, P4 ;  /* 0x0000000000ff7886 */ /* 0x000fe20002020000 */
[----:B------:R-:W-:Y:S01]  /*46c0*/  UMOV UR27, UR35 ;  /* 0x00000023001b7c82 */ /* 0x000fe20008000000 */
[----:B------:R-:W-:Y:S02]  /*46d0*/  UMOV UR28, UR36 ;  /* 0x00000024001c7c82 */ /* 0x000fe40008000000 */
[----:B------:R-:W-:Y:S01]  /*46e0*/  IMAD.U32 R11, RZ, RZ, UR8 ;  /* 0x00000008ff0b7e24 */ /* 0x000fe2000f8e00ff */
[----:B------:R-:W-:Y:S01]  /*46f0*/  UPRMT UR8, UR37, 0x654, UR25 ;  /* 0x0000065425087896 */ /* 0x000fe20008000019 */
[----:B------:R-:W-:Y:S02]  /*4700*/  IMAD.U32 R10, RZ, RZ, UR9 ;  /* 0x00000009ff0a7e24 */ /* 0x000fe4000f8e00ff */
[----:B------:R-:W-:Y:S01]  /*4710*/  @!P4 IMAD.X R20, RZ, RZ, R37, P0 ;  /* 0x000000ffff14c224 */ /* 0x000fe200000e0625 */
[----:B------:R-:W-:Y:S02]  /*4720*/  @!P4 R2UR UR15, R11 ;  /* 0x000000000b0fc2ca */ /* 0x000fe400000e0000 */
[----:B------:R-:W-:Y:S11]  /*4730*/  @!P4 R2UR UR14, R10 ;  /* 0x000000000a0ec2ca */ /* 0x000ff600000e0000 */
[----:B------:R-:W-:Y:S02]  /*4740*/  @!UPT UIADD3 URZ, UPT, UPT, URZ, URZ, URZ ;  /* 0x000000fffffff290 */ /* 0x000fe4000fffe0ff */
[----:B------:R2:W-:Y:S01]  /*4750*/  @!UP1 UTMALDG.3D [UR24], [UR14], desc[UR10] ;  /* 0x00000a180e0095b4 */ /* 0x0005e20008011000 */
[----:B------:R2:W-:Y:S01]  /*4760*/  @!P4 SYNCS.ARRIVE.TRANS64.RED.A0TR RZ, [UR7+0x88], R0 ;  /* 0x00008800ffffc9a7 */ /* 0x0005e20008300407 */
[----:B------:R-:W-:Y:S01]  /*4770*/  SYNCS.ARRIVE.TRANS64.RED.A1T0 RZ, [UR8], RZ ;  /* 0x000000ffffff79a7 */ /* 0x000fe20008100408 */
[----:B------:R-:W3:Y:S02]  /*4780*/  SYNCS.PHASECHK.TRANS64.TRYWAIT P2, [UR7+0xb0], R12 ;  /* 0x0000b00cff0075a7 */ /* 0x000ee40008041107 */
[----:B--23--:R-:W-:Y:S05]  /*4790*/  @!P2 BRA `(.L_x_80) ;  /* 0x0000004000b4a947 */ /* 0x00cfea0003800000 */
.L_x_177:
[----:B------:R-:W2:Y:S01]  /*47a0*/  LDC.64 R14, c[0x0][0xb10] ;  /* 0x0002c400ff0e7b82 */ /* 0x000ea20000000a00 */
[----:B------:R-:W-:Y:S01]  /*47b0*/  @!P4 R2UR UR8, R20 ;  /* 0x000000001408c2ca */ /* 0x000fe200000e0000 */
[----:B------:R-:W-:Y:S01]  /*47c0*/  VOTEU.ALL UP1, P4 ;  /* 0x0000000000ff7886 */ /* 0x000fe20002020000 */
[----:B------:R-:W-:Y:S01]  /*47d0*/  @!P4 R2UR UR9, R21 ;  /* 0x000000001509c2ca */ /* 0x000fe200000e0000 */
[----:B------:R-:W-:Y:S01]  /*47e0*/  UMOV UR10, 0x0 ;  /* 0x00000000000a7882 */ /* 0x000fe20000000000 */
[----:B------:R-:W-:Y:S03]  /*47f0*/  UMOV UR11, 0x10000000 ;  /* 0x10000000000b7882 */ /* 0x000fe60000000000 */
[----:B------:R-:W3:Y:S01]  /*4800*/  LDC.64 R10, c[0x0][0xb18] ;  /* 0x0002c600ff0a7b82 */ /* 0x000ee20000000a00 */
[----:B------:R-:W-:Y:S01]  /*4810*/  @!UP1 UIADD3 UR18, UPT, UPT, UR34, 0x40, URZ ;  /* 0x0000004022129890 */ /* 0x000fe2000fffe0ff */
[----:B------:R-:W-:Y:S01]  /*4820*/  @P3 SHF.R.U32.HI R24, RZ, 0x10, R29 ;  /* 0x00000010ff183819 */ /* 0x000fe2000001161d */
[----:B------:R-:W-:Y:S01]  /*4830*/  @!UP1 UIADD3 UR16, UPT, UPT, UR7, 0x2200, URZ ;  /* 0x0000220007109890 */ /* 0x000fe2000fffe0ff */
[----:B------:R-:W-:Y:S01]  /*4840*/  VIADD R27, R27, 0x1 ;  /* 0x000000011b1b7836 */ /* 0x000fe20000000000 */
[----:B------:R-:W-:Y:S03]  /*4850*/  VOTEU.ALL UP1, P4 ;  /* 0x0000000000ff7886 */ /* 0x000fe60002020000 */
[----:B------:R-:W5:Y:S01]  /*4860*/  @!P1 LDC R0, c[0x0][0xb20] ;  /* 0x0002c800ff009b82 */ /* 0x000f620000000800 */
[----:B------:R-:W-:Y:S01]  /*4870*/  UMOV UR19, UR35 ;  /* 0x0000002300137c82 */ /* 0x000fe20008000000 */
[----:B------:R-:W-:Y:S01]  /*4880*/  IMAD.U32 R21, RZ, RZ, UR8 ;  /* 0x00000008ff157e24 */ /* 0x000fe2000f8e00ff */
[----:B------:R-:W-:Y:S05]  /*4890*/  UMOV UR20, UR36 ;  /* 0x0000002400147c82 */ /* 0x000fea0008000000 */
[----:B-1----:R-:W1:Y:S01]  /*48a0*/  @!P1 LDC R3, c[0x0][0xb0c] ;  /* 0x0002c300ff039b82 */ /* 0x002e620000000800 */
[----:B------:R-:W-:Y:S01]  /*48b0*/  IMAD.U32 R20, RZ, RZ, UR9 ;  /* 0x00000009ff147e24 */ /* 0x000fe2000f8e00ff */
[----:B------:R-:W-:Y:S01]  /*48c0*/  UPRMT UR8, UR37, 0x654, UR17 ;  /* 0x0000065425087896 */ /* 0x000fe20008000011 */
[----:B------:R-:W-:Y:S03]  /*48d0*/  @!P4 R2UR UR15, R21 ;  /* 0x00000000150fc2ca */ /* 0x000fe600000e0000 */
[----:B------:R-:W-:Y:S01]  /*48e0*/  @!P4 R2UR UR14, R20 ;  /* 0x00000000140ec2ca */ /* 0x000fe200000e0000 */
[----:B------:R-:W-:Y:S11]  /*48f0*/  @!P4 IMAD.MOV.U32 R20, RZ, RZ, 0x1000 ;  /* 0x00001000ff14c424 */ /* 0x000ff600078e00ff */
[----:B------:R-:W-:Y:S01]  /*4900*/  @!UPT UIADD3 URZ, UPT, UPT, URZ, URZ, URZ ;  /* 0x000000fffffff290 */ /* 0x000fe2000fffe0ff */
[----:B------:R1:W-:Y:S01]  /*4910*/  @!UP1 UTMALDG.3D [UR16], [UR14], desc[UR10] ;  /* 0x00000a100e0095b4 */ /* 0x0003e20008011000 */
[----:B------:R1:W-:Y:S02]  /*4920*/  @!P4 SYNCS.ARRIVE.TRANS64.RED.A0TR RZ, [UR7+0x90], R20 ;  /* 0x00009014ffffc9a7 */ /* 0x0003e40008300407 */
[----:B-1----:R-:W-:Y:S01]  /*4930*/  @!P1 ISETP.NE.AND P2, PT, R3, 0x1, PT ;  /* 0x000000010300980c */ /* 0x002fe20003f45270 */
[C---:B--2---:R-:W-:Y:S01]  /*4940*/  @!P1 IMAD.HI.U32 R14, R13.reuse, R14, RZ ;  /* 0x0000000e0d0e9227 */ /* 0x044fe200078e00ff */
[----:B---3--:R-:W-:Y:S03]  /*4950*/  @!P1 ISETP.NE.AND P0, PT, R10, 0x1, PT ;  /* 0x000000010a00980c */ /* 0x008fe60003f05270 */
[C---:B------:R-:W-:Y:S01]  /*4960*/  @!P1 IMAD.HI.U32 R11, R8.reuse, R11, RZ ;  /* 0x0000000b080b9227 */ /* 0x040fe200078e00ff */
[----:B------:R-:W-:Y:S04]  /*4970*/  @!P1 SHF.R.U32.HI R14, RZ, R15, R14 ;  /* 0x0000000fff0e9219 */ /* 0x000fe8000001160e */
[----:B-----5:R-:W-:Y:S01]  /*4980*/  @!P1 SHF.R.U32.HI R9, RZ, R0, R11 ;  /* 0x00000000ff099219 */ /* 0x020fe2000001160b */
[----:B------:R-:W-:Y:S01]  /*4990*/  SYNCS.ARRIVE.TRANS64.RED.A1T0 RZ, [UR8], RZ ;  /* 0x000000ffffff79a7 */ /* 0x000fe20008100408 */
[----:B------:R-:W-:Y:S02]  /*49a0*/  @!P1 SEL R14, R13, R14, !P2 ;  /* 0x0000000e0d0e9207 */ /* 0x000fe40005000000 */
[----:B------:R-:W-:Y:S01]  /*49b0*/  @!P1 SEL R9, R8, R9, !P0 ;  /* 0x0000000908099207 */ /* 0x000fe20004000000 */
[----:B------:R-:W1:Y:S04]  /*49c0*/  SYNCS.PHASECHK.TRANS64.TRYWAIT P5, [UR7+0xb8], R12 ;  /* 0x0000b80cff0075a7 */ /* 0x000e6800080a1107 */
[----:B------:R-:W-:Y:S02]  /*49d0*/  @!P1 IMAD.IADD R0, R9, 0x1, -R14 ;  /* 0x0000000109009824 */ /* 0x000fe400078e0a0e */
[----:B------:R-:W-:Y:S02]  /*49e0*/  @!P1 IMAD.IADD R9, R14, 0x1, -R9 ;  /* 0x000000010e099824 */ /* 0x000fe400078e0a09 */
[----:B------:R-:W-:Y:S02]  /*49f0*/  @!P1 IMAD R13, R0, R3, R13 ;  /* 0x00000003000d9224 */ /* 0x000fe400078e020d */
[----:B------:R-:W-:Y:S01]  /*4a00*/  @!P1 IMAD R8, R9, R10, R8 ;  /* 0x0000000a09089224 */ /* 0x000fe200078e0208 */
[----:B-1----:R-:W-:Y:S06]  /*4a10*/  @!P5 BRA `(.L_x_81) ;  /* 0x00000040002cd947 */ /* 0x002fec0003800000 */
.L_x_179:
[----:B-1----:R-:W-:Y:S01]  /*4a20*/  @!P4 IADD3 R3, P0, PT, R36, 0x580, RZ ;  /* 0x000005802403c810 */ /* 0x002fe20007f1e0ff */
[----:B------:R-:W-:Y:S01]  /*4a30*/  VOTEU.ALL UP1, P4 ;  /* 0x0000000000ff7886 */ /* 0x000fe20002020000 */
[----:B------:R-:W-:Y:S01]  /*4a40*/  UMOV UR18, 0x0 ;  /* 0x0000000000127882 */ /* 0x000fe20000000000 */
[----:B------:R-:W-:Y:S01]  /*4a50*/  UMOV UR19, 0x10000000 ;  /* 0x1000000000137882 */ /* 0x000fe20000000000 */
[----:B------:R-:W-:Y:S01]  /*4a60*/  @!P4 R2UR UR9, R3 ;  /* 0x000000000309c2ca */ /* 0x000fe200000e0000 */
[----:B------:R-:W-:Y:S01]  /*4a70*/  @!P4 IMAD.X R0, RZ, RZ, R37, P0 ;  /* 0x000000ffff00c224 */ /* 0x000fe200000e0625 */
[----:B------:R-:W-:Y:S01]  /*4a80*/  @!UP1 UIADD3 UR10, UPT, UPT, UR34, 0x60, URZ ;  /* 0x00000060220a9890 */ /* 0x000fe2000fffe0ff */
[----:B------:R-:W-:Y:S01]  /*4a90*/  ISETP.NE.AND P0, PT, R27, 0x2, PT ;  /* 0x000000021b00780c */ /* 0x000fe20003f05270 */
[----:B------:R-:W-:Y:S01]  /*4aa0*/  UMOV UR11, UR35 ;  /* 0x00000023000b7c82 */ /* 0x000fe20008000000 */
[----:B------:R-:W-:Y:S01]  /*4ab0*/  UMOV UR12, UR36 ;  /* 0x00000024000c7c82 */ /* 0x000fe20008000000 */
[----:B------:R-:W-:Y:S01]  /*4ac0*/  @!P4 R2UR UR8, R0 ;  /* 0x000000000008c2ca */ /* 0x000fe200000e0000 */
[----:B------:R-:W-:Y:S01]  /*4ad0*/  IMAD.IADD R20, R8, 0x1, R58 ;  /* 0x0000000108147824 */ /* 0x000fe200078e023a */
[----:B------:R-:W-:Y:S01]  /*4ae0*/  @P3 R2UR UR36, R24 ;  /* 0x00000000182432ca */ /* 0x000fe200000e0000 */
[----:B------:R-:W-:Y:S01]  /*4af0*/  IMAD.IADD R21, R13, 0x1, R60 ;  /* 0x000000010d157824 */ /* 0x000fe200078e023c */
[----:B------:R-:W-:Y:S02]  /*4b00*/  SEL R0, RZ, 0x1, P0 ;  /* 0x00000001ff007807 */ /* 0x000fe40000000000 */
[----:B------:R-:W-:Y:S01]  /*4b10*/  LOP3.LUT R32, R32, 0x1, RZ, 0x3c, !PT ;  /* 0x0000000120207812 */ /* 0x000fe200078e3cff */
[----:B------:R-:W-:Y:S01]  /*4b20*/  IMAD.U32 R10, RZ, RZ, UR9 ;  /* 0x00000009ff0a7e24 */ /* 0x000fe2000f8e00ff */
[----:B------:R-:W-:Y:S01]  /*4b30*/  @!UP1 UIADD3 UR9, UPT, UPT, UR7, 0x98, URZ ;  /* 0x0000009807099890 */ /* 0x000fe2000fffe0ff */
[----:B------:R-:W-:Y:S02]  /*4b40*/  LOP3.LUT R25, R25, R0, RZ, 0x3c, !PT ;  /* 0x0000000019197212 */ /* 0x000fe400078e3cff */
[----:B------:R-:W-:Y:S02]  /*4b50*/  SEL R27, R27, RZ, P0 ;  /* 0x000000ff1b1b7207 */ /* 0x000fe40000000000 */
[----:B------:R-:W-:Y:S01]  /*4b60*/  IMAD.U32 R11, RZ, RZ, UR8 ;  /* 0x00000008ff0b7e24 */ /* 0x000fe2000f8e00ff */
[----:B------:R-:W-:Y:S01]  /*4b70*/  @!P4 R2UR UR14, R10 ;  /* 0x000000000a0ec2ca */ /* 0x000fe200000e0000 */
[----:B------:R-:W-:Y:S01]  /*4b80*/  @!UP1 UIADD3 UR8, UPT, UPT, UR7, 0x3200, URZ ;  /* 0x0000320007089890 */ /* 0x000fe2000fffe0ff */
[----:B------:R-:W-:Y:S02]  /*4b90*/  VOTEU.ALL UP1, P4 ;  /* 0x0000000000ff7886 */ /* 0x000fe40002020000 */
[----:B------:R-:W-:Y:S11]  /*4ba0*/  @!P4 R2UR UR15, R11 ;  /* 0x000000000b0fc2ca */ /* 0x000ff600000e0000 */
[----:B------:R-:W-:Y:S02]  /*4bb0*/  @!UPT UIADD3 URZ, UPT, UPT, URZ, URZ, URZ ;  /* 0x000000fffffff290 */ /* 0x000fe4000fffe0ff */
[----:B------:R2:W-:Y:S01]  /*4bc0*/  @!UP1 UTMALDG.3D [UR8], [UR14], desc[UR18] ;  /* 0x000012080e0095b4 */ /* 0x0005e20008011000 */
[----:B------:R2:W-:Y:S01]  /*4bd0*/  @!P4 SYNCS.ARRIVE.TRANS64.RED.A0TR RZ, [UR7+0x98], R23 ;  /* 0x00009817ffffc9a7 */ /* 0x0005e20008300407 */
[----:B------:R-:W-:Y:S01]  /*4be0*/  UPLOP3.LUT UP1, UPT, UPT, UPT, UPT, 0x80, 0x8 ;  /* 0x000000000008789c */ /* 0x000fe20003f2f070 */
[----:B------:R-:W-:Y:S01]  /*4bf0*/  SYNCS.ARRIVE.TRANS64.RED.A1T0 RZ, [UR13], RZ ;  /* 0x000000ffffff79a7 */ /* 0x000fe2000810040d */
[----:B------:R-:W-:Y:S09]  /*4c00*/  @P3 BRA `(.L_x_82) ;  /* 0xfffffff000943947 */ /* 0x000ff2000383ffff */
[----:B------:R-:W-:-:S04]  /*4c10*/  SHF.L.U32 R3, R32, 0x1f, RZ ;  /* 0x0000001f20037819 */ /* 0x000fc800000006ff */
[----:B------:R-:W1:Y:S02]  /*4c20*/  SYNCS.PHASECHK.TRANS64.TRYWAIT P0, [UR7+0xa0], R3 ;  /* 0x0000a003ff0075a7 */ /* 0x000e640008001107 */
[----:B-1----:R-:W-:Y:S05]  /*4c30*/  @!P0 BRA `(.L_x_83) ;  /* 0x0000003c00bc8947 */ /* 0x002fea0003800000 */
.L_x_181:
[----:B------:R-:W3:Y:S02]  /*4c40*/  SYNCS.PHASECHK.TRANS64.TRYWAIT P0, [UR7+0xa8], R3 ;  /* 0x0000a803ff0075a7 */ /* 0x000ee40008001107 */
[----:B---3--:R-:W-:Y:S05]  /*4c50*/  @!P0 BRA `(.L_x_84) ;  /* 0x0000003c00cc8947 */ /* 0x008fea0003800000 */
.L_x_183:
[----:B------:R-:W3:Y:S02]  /*4c60*/  SYNCS.PHASECHK.TRANS64.TRYWAIT P0, [UR7+0xb0], R3 ;  /* 0x0000b003ff0075a7 */ /* 0x000ee40008001107 */
[----:B---3--:R-:W-:Y:S05]  /*4c70*/  @!P0 BRA `(.L_x_85) ;  /* 0x0000003c00dc8947 */ /* 0x008fea0003800000 */
.L_x_185:
[----:B-1----:R-:W-:-:S07]  /*4c80*/  MOV R0, UR7 ;  /* 0x0000000700007c02 */ /* 0x002fce0008000f00 */
.L_x_86:
[----:B-1----:R-:W-:-:S04]  /*4c90*/  SHF.L.U32 R3, R32, 0x1f, RZ ;  /* 0x0000001f20037819 */ /* 0x002fc800000006ff */
[----:B------:R1:W3:Y:S03]  /*4ca0*/  SYNCS.PHASECHK.TRANS64.TRYWAIT P0, [R0+URZ+0xb8], R3 ;  /* 0x0000b803000075a7 */ /* 0x0002e600080011ff */
[----:B---3--:R-:W-:Y:S05]  /*4cb0*/  @!P0 NANOSLEEP.SYNCS 0x989680 ;  /* 0x009896800000895d */ /* 0x008fea0003900000 */
[----:B------:R-:W3:Y:S02]  /*4cc0*/  @!P0 SYNCS.PHASECHK.TRANS64 P0, [R0+URZ+0xb8], R3 ;  /* 0x0000b803000085a7 */ /* 0x000ee400080010ff */
[----:B--23--:R-:W-:Y:S05]  /*4cd0*/  @P0 EXIT ;  /* 0x000000000000094d */ /* 0x00cfea0003800000 */
[----:B------:R-:W-:Y:S05]  /*4ce0*/  BRA `(.L_x_86) ;  /* 0xfffffffc00e87947 */ /* 0x000fea000383ffff */
.L_x_71:
[----:B------:R-:W-:-:S06]  /*4cf0*/  UISETP.GE.AND UP1, UPT, UR8, 0x4, UPT ;  /* 0x000000040800788c */ /* 0x000fcc000bf26270 */
[----:B------:R-:W-:-:S13]  /*4d00*/  PLOP3.LUT P0, PT, PT, PT, UP1, 0x80, 0x8 ;  /* 0x000000000008781c */ /* 0x000fda0003f0f018 */
[----:B------:R-:W-:Y:S05]  /*4d10*/  @!P0 EXIT ;  /* 0x000000000000894d */ /* 0x000fea0003800000 */
[----:B------:R-:W-:Y:S01]  /*4d20*/  BAR.SYNC.DEFER_BLOCKING 0x6, 0xa0 ;  /* 0x0182800000007b1d */ /* 0x000fe20000010000 */
[C---:B------:R-:W-:Y:S01]  /*4d30*/  IMAD.SHL.U32 R7, R72.reuse, 0x20, RZ ;  /* 0x0000002048077824 */ /* 0x040fe200078e00ff */
[----:B------:R-:W-:Y:S01]  /*4d40*/  SHF.R.U32.HI R0, RZ, 0x1, R72 ;  /* 0x00000001ff007819 */ /* 0x000fe20000011648 */
[C---:B------:R-:W-:Y:S01]  /*4d50*/  IMAD.SHL.U32 R64, R72.reuse, 0x10, RZ ;  /* 0x0000001048407824 */ /* 0x040fe200078e00ff */
[C---:B------:R-:W-:Y:S01]  /*4d60*/  LOP3.LUT P0, RZ, R72.reuse, 0x4, RZ, 0xc0, !PT ;  /* 0x0000000448ff7812 */ /* 0x040fe2000780c0ff */
[----:B------:R-:W-:Y:S01]  /*4d70*/  IMAD.U32 R32, R72, 0x10000, RZ ;  /* 0x0001000048207824 */ /* 0x000fe200078e00ff */
[----:B------:R-:W-:Y:S02]  /*4d80*/  UMOV UR48, 0x400 ;  /* 0x0000040000307882 */ /* 0x000fe40000000000 */
[----:B------:R-:W1:Y:S01]  /*4d90*/  LDC R63, c[0x0][0x370] ;  /* 0x0000dc00ff3f7b82 */ /* 0x000e620000000800 */
[----:B------:R-:W-:Y:S01]  /*4da0*/  ULEA UR48, UR37, UR48, 0x18 ;  /* 0x0000003025307291 */ /* 0x000fe2000f8ec0ff */
[----:B------:R-:W-:Y:S01]  /*4db0*/  LOP3.LUT R5, R7, 0xc0, RZ, 0xc0, !PT ;  /* 0x000000c007057812 */ /* 0x000fe200078ec0ff */
[----:B------:R-:W-:Y:S01]  /*4dc0*/  IMAD.MOV.U32 R71, RZ, RZ, 0x20 ;  /* 0x00000020ff477424 */ /* 0x000fe200078e00ff */
[----:B------:R-:W-:Y:S01]  /*4dd0*/  LOP3.LUT R64, R64, 0x600, RZ, 0xc0, !PT ;  /* 0x0000060040407812 */ /* 0x000fe200078ec0ff */
[----:B------:R-:W-:Y:S01]  /*4de0*/  UIADD3 UR4, UPT, UPT, UR48, 0x200, URZ ;  /* 0x0000020030047890 */ /* 0x000fe2000fffe0ff */
[----:B------:R-:W-:Y:S01]  /*4df0*/  LOP3.LUT R0, R5, 0x8, R0, 0xf8, !PT ;  /* 0x0000000805007812 */ /* 0x000fe200078ef800 */
[----:B------:R-:W-:Y:S01]  /*4e00*/  IMAD.SHL.U32 R5, R72, 0x4, RZ ;  /* 0x0000000448057824 */ /* 0x000fe200078e00ff */
[----:B------:R-:W2:Y:S01]  /*4e10*/  LDC R28, c[0x0][0xb0c] ;  /* 0x0002c300ff1c7b82 */ /* 0x000ea20000000800 */
[----:B------:R-:W-:Y:S01]  /*4e20*/  LOP3.LUT R64, R64, 0x20, R7, 0xf8, !PT ;  /* 0x0000002040407812 */ /* 0x000fe200078ef807 */
[----:B------:R-:W-:Y:S01]  /*4e30*/  IMAD.MOV.U32 R70, RZ, RZ, 0x1 ;  /* 0x00000001ff467424 */ /* 0x000fe200078e00ff */
[----:B------:R-:W-:Y:S01]  /*4e40*/  LOP3.LUT R32, R32, 0x600000, RZ, 0xc0, !PT ;  /* 0x0060000020207812 */ /* 0x000fe200078ec0ff */
[----:B------:R-:W-:Y:S01]  /*4e50*/  IMAD.MOV.U32 R30, RZ, RZ, RZ ;  /* 0x000000ffff1e7224 */ /* 0x000fe200078e00ff */
[----:B------:R-:W-:-:S02]  /*4e60*/  LOP3.LUT R5, R0, 0x18, R5, 0x78, !PT ;  /* 0x0000001800057812 */ /* 0x000fc400078e7805 */
[----:B------:R-:W-:Y:S02]  /*4e70*/  CS2R R68, SRZ ;  /* 0x0000000000447805 */ /* 0x000fe4000001ff00 */
[----:B------:R-:W-:Y:S01]  /*4e80*/  LOP3.LUT R64, R64, 0x100, R7, 0xf8, !PT ;  /* 0x0000010040407812 */ /* 0x000fe200078ef807 */
[----:B------:R-:W4:Y:S01]  /*4e90*/  LDC R61, c[0x0][0xb20] ;  /* 0x0002c800ff3d7b82 */ /* 0x000f220000000800 */
[----:B------:R-:W3:Y:S01]  /*4ea0*/  LDS R3, [UR48+0x180] ;  /* 0x00018030ff037984 */ /* 0x000ee20008000800 */
[----:B------:R-:W-:Y:S01]  /*4eb0*/  LOP3.LUT R72, R72, 0x60, RZ, 0xc0, !PT ;  /* 0x0000006048487812 */ /* 0x000fe200078ec0ff */
[----:B------:R-:W-:Y:S01]  /*4ec0*/  IMAD.MOV.U32 R75, RZ, RZ, RZ ;  /* 0x000000ffff4b7224 */ /* 0x000fe200078e00ff */
[----:B------:R-:W-:Y:S01]  /*4ed0*/  LOP3.LUT R64, R64, R5, RZ, 0xfc, !PT ;  /* 0x0000000540407212 */ /* 0x000fe200078efcff */
[----:B------:R-:W-:Y:S01]  /*4ee0*/  IMAD.U32 R66, RZ, RZ, UR4 ;  /* 0x00000004ff427e24 */ /* 0x000fe2000f8e00ff */
[----:B------:R-:W-:Y:S01]  /*4ef0*/  SEL R71, R71, 0xffffffe0, !P0 ;  /* 0xffffffe047477807 */ /* 0x000fe20004000000 */
[----:B------:R-:W1:Y:S01]  /*4f00*/  LDCU.64 UR52, c[0x0][0x348] ;  /* 0x00006900ff3477ac */ /* 0x000e620008000a00 */
[----:B------:R-:W1:Y:S01]  /*4f10*/  LDC R27, c[0x0][0xb30] ;  /* 0x0002cc00ff1b7b82 */ /* 0x000e620000000800 */
[----:B------:R-:W1:Y:S01]  /*4f20*/  LDCU.64 UR38, c[0x0][0x888] ;  /* 0x00011100ff2677ac */ /* 0x000e620008000a00 */
[----:B------:R-:W1:Y:S06]  /*4f30*/  LDCU.64 UR44, c[0x0][0x890] ;  /* 0x00011200ff2c77ac */ /* 0x000e6c0008000a00 */
[----:B------:R-:W1:Y:S01]  /*4f40*/  LDC.64 R56, c[0x0][0xb10] ;  /* 0x0002c400ff387b82 */ /* 0x000e620000000a00 */
[----:B------:R-:W-:Y:S01]  /*4f50*/  UMOV UR49, URZ ;  /* 0x000000ff00317c82 */ /* 0x000fe20008000000 */
[----:B------:R-:W-:-:S06]  /*4f60*/  UMOV UR51, URZ ;  /* 0x000000ff00337c82 */ /* 0x000fcc0008000000 */
[----:B------:R-:W1:Y:S08]  /*4f70*/  LDC.64 R24, c[0x0][0xb18] ;  /* 0x0002c600ff187b82 */ /* 0x000e700000000a00 */
[----:B------:R-:W1:Y:S08]  /*4f80*/  LDC.64 R22, c[0x0][0xb28] ;  /* 0x0002ca00ff167b82 */ /* 0x000e700000000a00 */
[----:B------:R-:W1:Y:S01]  /*4f90*/  LDC.64 R54, c[0x0][0x8b0] ;  /* 0x00022c00ff367b82 */ /* 0x000e620000000a00 */
[----:B---3--:R-:W-:-:S07]  /*4fa0*/  IMAD.IADD R32, R3, 0x1, R32 ;  /* 0x0000000103207824 */ /* 0x008fce00078e0220 */
[----:B------:R-:W3:Y:S08]  /*4fb0*/  LDC.64 R52, c[0x0][0x8a8] ;  /* 0x00022a00ff347b82 */ /* 0x000ef00000000a00 */
[----:B--2-4-:R-:W1:Y:S02]  /*4fc0*/  LDC R62, c[0x0][0x374] ;  /* 0x0000dd00ff3e7b82 */ /* 0x014e640000000800 */
.L_x_130:
[C---:B------:R-:W-:Y:S02]  /*4fd0*/  LEA R0, R75.reuse, UR48, 0x3 ;  /* 0x000000304b007c11 */ /* 0x040fe4000f8e18ff */
[----:B------:R-:W-:Y:S02]  /*4fe0*/  SHF.L.U32 R3, R68, 0x1f, RZ ;  /* 0x0000001f44037819 */ /* 0x000fe400000006ff */
[----:B------:R-:W-:Y:S02]  /*4ff0*/  LEA R16, R75, UR48, 0x4 ;  /* 0x000000304b107c11 */ /* 0x000fe4000f8e20ff */
[----:B------:R-:W2:Y:S02]  /*5000*/  SYNCS.PHASECHK.TRANS64.TRYWAIT P0, [R0+URZ+0xd0], R3 ;  /* 0x0000d003000075a7 */ /* 0x000ea400080011ff */
[----:B-12---:R-:W-:Y:S05]  /*5010*/  @!P0 BRA `(.L_x_87) ;  /* 0x0000003c000c8947 */ /* 0x006fea0003800000 */
.L_x_186:
[----:B------:R-:W4:Y:S01]  /*5020*/  LDC.64 R12, c[0x0][0xb10] ;  /* 0x0002c400ff0c7b82 */ /* 0x000f220000000a00 */
[----:B------:R-:W3:Y:S01]  /*5030*/  LDS.128 R16, [R16+0x160] ;  /* 0x0001600010107984 */ /* 0x000ee20000000c00 */
[----:B-1----:R-:W-:Y:S01]  /*5040*/  ISETP.NE.AND P1, PT, R27, 0x1, PT ;  /* 0x000000011b00780c */ /* 0x002fe20003f25270 */
[----:B--2---:R-:W-:Y:S01]  /*5050*/  VIADD R0, R0, 0xe0 ;  /* 0x000000e000007836 */ /* 0x004fe20000000000 */
[----:B------:R-:W-:Y:S04]  /*5060*/  ISETP.GE.AND P0, PT, R26, 0x1, PT ;  /* 0x000000011a00780c */ /* 0x000fe80003f06270 */
[----:B------:R-:W1:Y:S01]  /*5070*/  LDC.64 R10, c[0x0][0xb18] ;  /* 0x0002c600ff0a7b82 */ /* 0x000e620000000a00 */
[----:B------:R-:W-:Y:S01]  /*5080*/  PRMT R0, RZ, 0x654, R0 ;  /* 0x00000654ff007816 */ /* 0x000fe20000000000 */
[----:B------:R-:W-:Y:S01]  /*5090*/  @!PT LDS RZ, [RZ] ;  /* 0x00000000fffff984 */ /* 0x000fe20000000800 */
[----:B------:R-:W-:Y:S01]  /*50a0*/  @!PT LDS RZ, [RZ] ;  /* 0x00000000fffff984 */ /* 0x000fe20000000800 */
[----:B------:R-:W-:Y:S01]  /*50b0*/  @!PT LDS RZ, [RZ] ;  /* 0x00000000fffff984 */ /* 0x000fe20000000800 */
[----:B------:R-:W-:Y:S01]  /*50c0*/  @!PT LDS RZ, [RZ] ;  /* 0x00000000fffff984 */ /* 0x000fe20000000800 */
[----:B------:R2:W-:Y:S06]  /*50d0*/  MEMBAR.ALL.CTA ;  /* 0x0000000000007992 */ /* 0x0005ec0000008000 */
[----:B--2---:R-:W2:Y:S01]  /*50e0*/  FENCE.VIEW.ASYNC.S ;  /* 0x00000000000073c6 */ /* 0x004ea20000000000 */
[----:B------:R-:W1:Y:S08]  /*50f0*/  @!P1 LDC R14, c[0x0][0xb20] ;  /* 0x0002c800ff0e9b82 */ /* 0x000e700000000800 */
[----:B------:R-:W1:Y:S01]  /*5100*/  @!P1 LDC R9, c[0x0][0xb0c] ;  /* 0x0002c300ff099b82 */ /* 0x000e620000000800 */
[----:B--2---:R2:W-:Y:S01]  /*5110*/  SYNCS.ARRIVE.TRANS64.RED.A1T0 RZ, [R0+URZ], RZ ;  /* 0x000000ff00ff79a7 */ /* 0x0045e200081004ff */
[----:B---3--:R-:W-:Y:S04]  /*5120*/  LOP3.LUT P4, RZ, R18, 0x1, RZ, 0xc0, !PT ;  /* 0x0000000112ff7812 */ /* 0x008fe8000788c0ff */
[----:B------:R-:W-:Y:S09]  /*5130*/  P2R R73, PR, RZ, 0x10 ;  /* 0x00000010ff497803 */ /* 0x000ff20000000000 */
[----:B------:R-:W-:Y:S02]  /*5140*/  @P4 MOV R31, R16 ;  /* 0x00000010001f4202 */ /* 0x000fe40000000f00 */
[----:B------:R-:W-:Y:S01]  /*5150*/  @P4 LOP3.LUT R29, R17, 0xffff, RZ, 0xc0, !PT ;  /* 0x0000ffff111d4812 */ /* 0x000fe200078ec0ff */
[----:B--2-4-:R-:W-:Y:S06]  /*5160*/  @!P0 BRA `(.L_x_88) ;  /* 0x0000000000a48947 */ /* 0x014fec0003800000 */
[----:B------:R-:W-:Y:S01]  /*5170*/  IMAD.HI.U32 R36, R62, R25, RZ ;  /* 0x000000193e247227 */ /* 0x000fe200078e00ff */
[----:B------:R-:W-:Y:S02]  /*5180*/  ISETP.NE.AND P0, PT, R24, 0x1, PT ;  /* 0x000000011800780c */ /* 0x000fe40003f05270 */
[----:B------:R-:W-:Y:S01]  /*5190*/  ISETP.NE.AND P2, PT, R26, 0x1, PT ;  /* 0x000000011a00780c */ /* 0x000fe20003f45270 */
[-C--:B------:R-:W-:Y:S01]  /*51a0*/  IMAD.HI.U32 R34, R63, R56.reuse, RZ ;  /* 0x000000383f227227 */ /* 0x080fe200078e00ff */
[----:B------:R-:W-:Y:S02]  /*51b0*/  SHF.R.U32.HI R37, RZ, R61, R36 ;  /* 0x0000003dff257219 */ /* 0x000fe40000011624 */
[----:B------:R-:W-:Y:S01]  /*51c0*/  ISETP.NE.AND P3, PT, R28, 0x1, PT ;  /* 0x000000011c00780c */ /* 0x000fe20003f65270 */
[----:B------:R-:W-:Y:S01]  /*51d0*/  IMAD.HI.U32 R40, R29, R25, RZ ;  /* 0x000000191d287227 */ /* 0x000fe200078e00ff */
[----:B------:R-:W-:Y:S02]  /*51e0*/  SHF.R.U32.HI R34, RZ, R57, R34 ;  /* 0x00000039ff227219 */ /* 0x000fe40000011622 */
[----:B------:R-:W-:Y:S01]  /*51f0*/  SEL R3, R62, R37, !P0 ;  /* 0x000000253e037207 */ /* 0x000fe20004000000 */
[----:B------:R-:W-:Y:S01]  /*5200*/  IMAD.HI.U32 R38, R31, R56, RZ ;  /* 0x000000381f267227 */ /* 0x000fe200078e00ff */
[----:B------:R-:W-:Y:S03]  /*5210*/  SEL R7, R63, R34, !P3 ;  /* 0x000000223f077207 */ /* 0x000fe60005800000 */
[-C--:B------:R-:W-:Y:S01]  /*5220*/  IMAD.HI.U32 R34, R3, R22.reuse, RZ ;  /* 0x0000001603227227 */ /* 0x080fe200078e00ff */
[----:B------:R-:W-:Y:S03]  /*5230*/  SHF.R.U32.HI R38, RZ, R57, R38 ;  /* 0x00000039ff267219 */ /* 0x000fe60000011626 */
[----:B------:R-:W-:Y:S01]  /*5240*/  IMAD.HI.U32 R36, R7, R22, RZ ;  /* 0x0000001607247227 */ /* 0x000fe200078e00ff */
[----:B------:R-:W-:Y:S02]  /*5250*/  @P2 SHF.R.U32.HI R3, RZ, R23, R34 ;  /* 0x00000017ff032219 */ /* 0x000fe40000011622 */
[----:B------:R-:W-:Y:S02]  /*5260*/  SHF.R.U32.HI R34, RZ, R61, R40 ;  /* 0x0000003dff227219 */ /* 0x000fe40000011628 */
[----:B------:R-:W-:Y:S01]  /*5270*/  @P2 SHF.R.U32.HI R7, RZ, R23, R36 ;  /* 0x00000017ff072219 */ /* 0x000fe20000011624 */
[C---:B------:R-:W-:Y:S01]  /*5280*/  IMAD R2, R26.reuse, R3, RZ ;  /* 0x000000031a027224 */ /* 0x040fe200078e02ff */
[----:B------:R-:W-:Y:S02]  /*5290*/  SEL R5, R29, R34, !P0 ;  /* 0x000000221d057207 */ /* 0x000fe40004000000 */
[----:B------:R-:W-:Y:S01]  /*52a0*/  SEL R3, R31, R38, !P3 ;  /* 0x000000261f037207 */ /* 0x000fe20005800000 */
[----:B------:R-:W-:Y:S01]  /*52b0*/  IMAD R4, R26, R7, RZ ;  /* 0x000000071a047224 */ /* 0x000fe200078e02ff */
[C---:B------:R-:W-:Y:S01]  /*52c0*/  ISETP.GE.AND P0, PT, R5.reuse, R2, PT ;  /* 0x000000020500720c */ /* 0x040fe20003f06270 */
[----:B------:R-:W-:Y:S03]  /*52d0*/  IMAD.HI.U32 R6, R5, R22, RZ ;  /* 0x0000001605067227 */ /* 0x000fe600078e00ff */
[----:B------:R-:W-:Y:S01]  /*52e0*/  ISETP.GE.OR P0, PT, R3, R4, P0 ;  /* 0x000000040300720c */ /* 0x000fe20000706670 */
[----:B------:R-:W-:Y:S01]  /*52f0*/  IMAD.MOV R4, RZ, RZ, -R3 ;  /* 0x000000ffff047224 */ /* 0x000fe200078e0a03 */
[-C--:B------:R-:W-:Y:S03]  /*5300*/  SHF.R.U32.HI R6, RZ, R23.reuse, R6 ;  /* 0x00000017ff067219 */ /* 0x080fe60000011606 */
[----:B------:R-:W-:Y:S01]  /*5310*/  IMAD R31, R28, R4, R31 ;  /* 0x000000041c1f7224 */ /* 0x000fe200078e021f */
[----:B------:R-:W-:Y:S05]  /*5320*/  SEL R15, R5, R6, !P2 ;  /* 0x00000006050f7207 */ /* 0x000fea0005000000 */
[----:B------:R-:W-:Y:S02]  /*5330*/  IMAD.MOV R6, RZ, RZ, -R15 ;  /* 0x000000ffff067224 */ /* 0x000fe400078e0a0f */
[C---:B------:R-:W-:Y:S04]  /*5340*/  @!P0 IMAD.HI.U32 R2, R3.reuse, R22, RZ ;  /* 0x0000001603028227 */ /* 0x040fe800078e00ff */
[----:B------:R-:W-:Y:S01]  /*5350*/  IMAD R6, R26, R6, R5 ;  /* 0x000000061a067224 */ /* 0x000fe200078e0205 */
[----:B------:R-:W-:Y:S04]  /*5360*/  @!P0 SHF.R.U32.HI R2, RZ, R23, R2 ;  /* 0x00000017ff028219 */ /* 0x000fe80000011602 */
[----:B------:R-:W-:Y:S02]  /*5370*/  @!P0 SEL R0, R3, R2, !P2 ;  /* 0x0000000203008207 */ /* 0x000fe40005000000 */
[----:B------:R-:W-:Y:S02]  /*5380*/  IADD3 R2, PT, PT, -R5, RZ, RZ ;  /* 0x000000ff05027210 */ /* 0x000fe40007ffe1ff */
[----:B------:R-:W-:Y:S01]  /*5390*/  @!P0 IADD3 R8, PT, PT, R15, -R0, RZ ;  /* 0x800000000f088210 */ /* 0x000fe20007ffe0ff */
[----:B------:R-:W-:Y:S02]  /*53a0*/  @!P0 IMAD R0, R7, R6, R0 ;  /* 0x0000000607008224 */ /* 0x000fe400078e0200 */
[----:B------:R-:W-:Y:S02]  /*53b0*/  IMAD R29, R24, R2, R29 ;  /* 0x00000002181d7224 */ /* 0x000fe400078e021d */
[----:B------:R-:W-:Y:S02]  /*53c0*/  @!P0 IMAD R5, R8, R26, R3 ;  /* 0x0000001a08058224 */ /* 0x000fe400078e0203 */
[----:B------:R-:W-:Y:S04]  /*53d0*/  @!P0 IMAD.MOV.U32 R3, RZ, RZ, R0 ;  /* 0x000000ffff038224 */ /* 0x000fe800078e0000 */
[----:B------:R-:W-:Y:S02]  /*53e0*/  IMAD R31, R3, R28, R31 ;  /* 0x0000001c031f7224 */ /* 0x000fe400078e021f */
[----:B------:R-:W-:Y:S07]  /*53f0*/  IMAD R29, R5, R24, R29 ;  /* 0x00000018051d7224 */ /* 0x000fee00078e021d */
.L_x_88:
[----:B-1----:R-:W-:Y:S01]  /*5400*/  @!P1 ISETP.NE.AND P0, PT, R10, 0x1, PT ;  /* 0x000000010a00980c */ /* 0x002fe20003f05270 */
[----:B------:R-:W-:Y:S01]  /*5410*/  @!P1 IMAD.HI.U32 R3, R29, R11, RZ ;  /* 0x0000000b1d039227 */ /* 0x000fe200078e00ff */
[----:B------:R-:W-:Y:S01]  /*5420*/  R2UR UR42, R21 ;  /* 0x00000000152a72ca */ /* 0x000fe200000e0000 */
[----:B------:R-:W-:Y:S01]  /*5430*/  BSSY.RECONVERGENT B6, `(.L_x_89) ;  /* 0x0000031000067945 */ /* 0x000fe20003800200 */
[----:B------:R-:W-:Y:S01]  /*5440*/  R2UR UR41, R20 ;  /* 0x00000000142972ca */ /* 0x000fe200000e0000 */
[----:B------:R-:W-:Y:S01]  /*5450*/  @!P1 IMAD.HI.U32 R0, R31, R12, RZ ;  /* 0x0000000c1f009227 */ /* 0x000fe200078e00ff */
[----:B------:R-:W-:Y:S02]  /*5460*/  @!P1 SHF.R.U32.HI R2, RZ, R14, R3 ;  /* 0x0000000eff029219 */ /* 0x000fe40000011603 */
[----:B------:R-:W-:Y:S01]  /*5470*/  @!P1 ISETP.NE.AND P2, PT, R9, 0x1, PT ;  /* 0x000000010900980c */ /* 0x000fe20003f45270 */
[----:B------:R-:W-:Y:S01]  /*5480*/  VIADD R75, R75, 0x1 ;  /* 0x000000014b4b7836 */ /* 0x000fe20000000000 */
[----:B------:R-:W-:Y:S02]  /*5490*/  @!P1 SEL R2, R29, R2, !P0 ;  /* 0x000000021d029207 */ /* 0x000fe40004000000 */
[----:B------:R-:W-:Y:S02]  /*54a0*/  @!P1 SHF.R.U32.HI R0, RZ, R13, R0 ;  /* 0x0000000dff009219 */ /* 0x000fe40000011600 */
[----:B------:R-:W-:Y:S01]  /*54b0*/  LOP3.LUT P0, RZ, R66, 0x1b0, RZ, 0xc0, !PT ;  /* 0x000001b042ff7812 */ /* 0x000fe2000780c0ff */
[----:B------:R-:W-:Y:S01]  /*54c0*/  USHF.L.U32 UR42, UR42, 0x6, URZ ;  /* 0x000000062a2a7899 */ /* 0x000fe200080006ff */
[----:B------:R-:W-:Y:S01]  /*54d0*/  @!P1 SEL R3, R31, R0, !P2 ;  /* 0x000000001f039207 */ /* 0x000fe20005000000 */
[----:B------:R-:W-:Y:S01]  /*54e0*/  USHF.L.U32 UR41, UR41, 0x7, URZ ;  /* 0x0000000729297899 */ /* 0x000fe200080006ff */
[----:B------:R-:W-:Y:S03]  /*54f0*/  @P4 SHF.R.U32.HI R67, RZ, 0x10, R17 ;  /* 0x00000010ff434819 */ /* 0x000fe60000011611 */
[----:B------:R-:W-:Y:S02]  /*5500*/  @!P1 IMAD.IADD R0, R2, 0x1, -R3 ;  /* 0x0000000102009824 */ /* 0x000fe400078e0a03 */
[----:B------:R-:W-:Y:S02]  /*5510*/  @!P1 IMAD.IADD R2, R3, 0x1, -R2 ;  /* 0x0000000103029824 */ /* 0x000fe400078e0a02 */
[----:B------:R-:W-:Y:S02]  /*5520*/  @!P1 IMAD R31, R0, R9, R31 ;  /* 0x00000009001f9224 */ /* 0x000fe400078e021f */
[----:B------:R-:W-:Y:S01]  /*5530*/  @!P1 IMAD R29, R2, R10, R29 ;  /* 0x0000000a021d9224 */ /* 0x000fe200078e021d */
[----:B------:R-:W-:Y:S06]  /*5540*/  @!P0 BRA `(.L_x_90) ;  /* 0x00000000007c8947 */ /* 0x000fec0003800000 */
[----:B------:R-:W1:Y:S01]  /*5550*/  LDCU.64 UR8, c[0x4][0x80] ;  /* 0x01001000ff0877ac */ /* 0x000e620008000a00 */
[----:B------:R-:W-:Y:S01]  /*5560*/  MOV R2, 0x0 ;  /* 0x0000000000027802 */ /* 0x000fe20000000f00 */
[----:B------:R-:W-:Y:S02]  /*5570*/  HFMA2 R12, -RZ, RZ, 0, 5.9604644775390625e-08 ;  /* 0x00000001ff0c7431 */ /* 0x000fe400000001ff */
[----:B------:R-:W-:Y:S01]  /*5580*/  IMAD.MOV.U32 R8, RZ, RZ, 0x70 ;  /* 0x00000070ff087424 */ /* 0x000fe200078e00ff */
[----:B------:R2:W3:Y:S01]  /*5590*/  LDC.64 R14, c[0x4][R2] ;  /* 0x01000000020e7b82 */ /* 0x0004e20000000a00 */
[----:B------:R-:W4:Y:S01]  /*55a0*/  LDCU.64 UR6, c[0x4][0x88] ;  /* 0x01001100ff0677ac */ /* 0x000f220008000a00 */
[----:B------:R-:W-:Y:S01]  /*55b0*/  IMAD.MOV.U32 R13, RZ, RZ, RZ ;  /* 0x000000ffff0d7224 */ /* 0x000fe200078e00ff */
[----:B------:R-:W2:Y:S01]  /*55c0*/  LDCU.64 UR4, c[0x4][0x8] ;  /* 0x01000100ff0477ac */ /* 0x000ea20008000a00 */
[----:B-1----:R-:W-:Y:S01]  /*55d0*/  MOV R5, UR9 ;  /* 0x0000000900057c02 */ /* 0x002fe20008000f00 */
[----:B------:R-:W-:Y:S01]  /*55e0*/  IMAD.U32 R4, RZ, RZ, UR8 ;  /* 0x00000008ff047e24 */ /* 0x000fe2000f8e00ff */
[----:B----4-:R-:W-:Y:S01]  /*55f0*/  MOV R7, UR7 ;  /* 0x0000000700077c02 */ /* 0x010fe20008000f00 */
[----:B------:R-:W-:Y:S01]  /*5600*/  IMAD.U32 R6, RZ, RZ, UR6 ;  /* 0x00000006ff067e24 */ /* 0x000fe2000f8e00ff */
[----:B--2---:R-:W-:Y:S01]  /*5610*/  MOV R11, UR5 ;  /* 0x00000005000b7c02 */ /* 0x004fe20008000f00 */
[----:B------:R-:W-:Y:S02]  /*5620*/  IMAD.U32 R10, RZ, RZ, UR4 ;  /* 0x00000004ff0a7e24 */ /* 0x000fe4000f8e00ff */
[----:B------:R-:W-:Y:S07]  /*5630*/  LEPC R20, `(.L_x_91) ;  /* 0x000000001014794e */ /* 0x000fee0000000000 */
[----:B---3-5:R-:W-:Y:S05]  /*5640*/  CALL.ABS.NOINC R14 ;  /* 0x000000000e007343 */ /* 0x028fea0003c00000 */
.L_x_91:
[----:B------:R-:W1:Y:S01]  /*5650*/  LDCU.64 UR8, c[0x4][0x80] ;  /* 0x01001000ff0877ac */ /* 0x000e620008000a00 */
[----:B------:R-:W2:Y:S01]  /*5660*/  LDC.64 R2, c[0x4][R2] ;  /* 0x0100000002027b82 */ /* 0x000ea20000000a00 */
[----:B------:R-:W-:Y:S02]  /*5670*/  HFMA2 R12, -RZ, RZ, 0, 5.9604644775390625e-08 ;  /* 0x00000001ff0c7431 */ /* 0x000fe400000001ff */
[----:B------:R-:W-:Y:S02]  /*5680*/  IMAD.MOV.U32 R8, RZ, RZ, 0x70 ;  /* 0x00000070ff087424 */ /* 0x000fe400078e00ff */
[----:B------:R-:W-:Y:S01]  /*5690*/  IMAD.MOV.U32 R13, RZ, RZ, RZ ;  /* 0x000000ffff0d7224 */ /* 0x000fe200078e00ff */
[----:B------:R-:W3:Y:S01]  /*56a0*/  LDCU.64 UR6, c[0x4][0x88] ;  /* 0x01001100ff0677ac */ /* 0x000ee20008000a00 */
[----:B------:R-:W4:Y:S01]  /*56b0*/  LDCU.64 UR4, c[0x4][0x8] ;  /* 0x01000100ff0477ac */ /* 0x000f220008000a00 */
[----:B-1----:R-:W-:Y:S02]  /*56c0*/  MOV R4, UR8 ;  /* 0x0000000800047c02 */ /* 0x002fe40008000f00 */
[----:B------:R-:W-:Y:S02]  /*56d0*/  MOV R5, UR9 ;  /* 0x0000000900057c02 */ /* 0x000fe40008000f00 */
[----:B---3--:R-:W-:Y:S01]  /*56e0*/  MOV R7, UR7 ;  /* 0x0000000700077c02 */ /* 0x008fe20008000f00 */
[----:B------:R-:W-:Y:S01]  /*56f0*/  IMAD.U32 R6, RZ, RZ, UR6 ;  /* 0x00000006ff067e24 */ /* 0x000fe2000f8e00ff */
[----:B----4-:R-:W-:Y:S01]  /*5700*/  MOV R11, UR5 ;  /* 0x00000005000b7c02 */ /* 0x010fe20008000f00 */
[----:B------:R-:W-:Y:S02]  /*5710*/  IMAD.U32 R10, RZ, RZ, UR4 ;  /* 0x00000004ff0a7e24 */ /* 0x000fe4000f8e00ff */
[----:B------:R-:W-:Y:S07]  /*5720*/  LEPC R20, `(.L_x_90) ;  /* 0x000000001014794e */ /* 0x000fee0000000000 */
[----:B--2---:R-:W-:Y:S05]  /*5730*/  CALL.ABS.NOINC R2 ;  /* 0x0000000002007343 */ /* 0x004fea0003c00000 */
.L_x_90:
[----:B------:R-:W-:Y:S05]  /*5740*/  BSYNC.RECONVERGENT B6 ;  /* 0x0000000000067941 */ /* 0x000fea0003800200 */
.L_x_89:
[----:B------:R-:W-:Y:S01]  /*5750*/  ISETP.NE.U32.AND P4, PT, R54, RZ, PT ;  /* 0x000000ff3600720c */ /* 0x000fe20003f85070 */
[----:B------:R-:W-:Y:S01]  /*5760*/  UISETP.NE.AND UP2, UPT, UR50, URZ, UPT ;  /* 0x000000ff3200728c */ /* 0x000fe2000bf45270 */
[----:B------:R-:W-:Y:S01]  /*5770*/  ISETP.NE.U32.AND P2, PT, RZ, UR38, PT ;  /* 0x00000026ff007c0c */ /* 0x000fe2000bf45070 */
[----:B------:R-:W-:Y:S01]  /*5780*/  UISETP.NE.U32.AND UP1, UPT, UR44, URZ, UPT ;  /* 0x000000ff2c00728c */ /* 0x000fe2000bf25070 */
[----:B------:R-:W-:Y:S01]  /*5790*/  ISETP.NE.AND.EX P4, PT, R55, RZ, PT, P4 ;  /* 0x000000ff3700720c */ /* 0x000fe20003f85340 */
[----:B------:R-:W-:Y:S01]  /*57a0*/  UPLOP3.LUT UP0, UPT, UPT, UPT, UPT, 0x40, 0x4 ;  /* 0x000000000004789c */ /* 0x000fe20003f0e870 */
[----:B------:R-:W-:Y:S01]  /*57b0*/  ISETP.NE.AND.EX P2, PT, RZ, UR39, PT, P2 ;  /* 0x00000027ff007c0c */ /* 0x000fe2000bf45320 */
[----:B------:R-:W-:Y:S01]  /*57c0*/  UISETP.NE.AND.EX UP1, UPT, UR45, URZ, UPT, UP1 ;  /* 0x000000ff2d00728c */ /* 0x000fe2000bf25310 */
[----:B------:R-:W-:Y:S04]  /*57d0*/  PLOP3.LUT P1, PT, PT, PT, UP2, 0x80, 0x8 ;  /* 0x000000000008781c */ /* 0x000fe80003f2f028 */
[----:B------:R-:W-:Y:S06]  /*57e0*/  @UP2 UPLOP3.LUT UP0, UPT, UPT, UPT, UP1, 0x80, 0x8 ;  /* 0x000000000008289c */ /* 0x000fec0003f0f010 */
[----:B------:R-:W-:Y:S01]  /*57f0*/  PLOP3.LUT P0, PT, PT, PT, UP0, 0x80, 0x8 ;  /* 0x000000000008781c */ /* 0x000fe20003f0f008 */
[----:B------:R-:W-:Y:S01]  /*5800*/  @!UPT UIADD3 URZ, UPT, UPT, URZ, URZ, URZ ;  /* 0x000000fffffff290 */ /* 0x000fe2000fffe0ff */
[----:B------:R-:W-:Y:S11]  /*5810*/  BRA.U !UP1, `(.L_x_92) ;  /* 0x0000000109387547 */ /* 0x000ff6000b800000 */
[----:B------:R-:W-:Y:S01]  /*5820*/  UISETP.NE.U32.AND UP0, UPT, UR38, URZ, UPT ;  /* 0x000000ff2600728c */ /* 0x000fe2000bf05070 */
[----:B------:R-:W-:Y:S02]  /*5830*/  HFMA2 R0, -RZ, RZ, 0, 5.9604644775390625e-08 ;  /* 0x00000001ff007431 */ /* 0x000fe400000001ff */
[----:B------:R-:W-:Y:S01]  /*5840*/  IMAD.MOV.U32 R59, RZ, RZ, 0x1 ;  /* 0x00000001ff3b7424 */ /* 0x000fe200078e00ff */
[----:B------:R-:W-:Y:S06]  /*5850*/  UISETP.NE.AND.EX UP0, UPT, UR39, URZ, UPT, UP0 ;  /* 0x000000ff2700728c */ /* 0x000fec000bf05300 */
[----:B------:R-:W-:Y:S05]  /*5860*/  PLOP3.LUT P3, PT, PT, PT, UP0, 0x80, 0x8 ;  /* 0x000000000008781c */ /* 0x000fea0003f6f008 */
[----:B------:R-:W1:Y:S01]  /*5870*/  @UP0 LDCU.64 UR6, c[0x0][0x888] ;  /* 0x00011100ff0607ac */ /* 0x000e620008000a00 */
[----:B------:R-:W-:Y:S07]  /*5880*/  @UP0 UIMAD UR4, UR36, UR44, URZ ;  /* 0x0000002c240402a4 */ /* 0x000fee000f8e02ff */
[----:B------:R-:W-:Y:S01]  /*5890*/  @!P3 PRMT R59, R0, 0x7610, R59 ;  /* 0x00007610003bb816 */ /* 0x000fe2000000003b */
[----:B-1----:R-:W-:Y:S03]  /*58a0*/  @UP0 UIMAD.WIDE UR6, UR4, 0x4, UR6 ;  /* 0x00000004040608a5 */ /* 0x002fe6000f8e0206 */
[----:B------:R-:W1:Y:S03]  /*58b0*/  @!UP0 LDCU UR4, c[0x0][0x880] ;  /* 0x00011000ff0487ac */ /* 0x000e660008000800 */
[----:B------:R-:W-:Y:S01]  /*58c0*/  IMAD.U32 R2, RZ, RZ, UR6 ;  /* 0x00000006ff027e24 */ /* 0x000fe2000f8e00ff */
[----:B------:R-:W-:Y:S05]  /*58d0*/  MOV R3, UR7 ;  /* 0x0000000700037c02 */ /* 0x000fea0008000f00 */
[----:B-----5:R2:W5:Y:S02]  /*58e0*/  @P3 LDG.E R35, desc[UR46][R2.64] ;  /* 0x0000002e02233981 */ /* 0x020564000c1e1900 */
[----:B-12---:R-:W-:Y:S02]  /*58f0*/  @!P3 IMAD.U32 R35, RZ, RZ, UR4 ;  /* 0x00000004ff23be24 */ /* 0x006fe4000f8e00ff */
.L_x_92:
[----:B------:R-:W-:Y:S05]  /*5900*/  @!P4 BRA `(.L_x_93) ;  /* 0x000000000020c947 */ /* 0x000fea0003800000 */
[----:B------:R-:W-:Y:S04]  /*5910*/  ISETP.NE.U32.AND P3, PT, R52, RZ, PT ;  /* 0x000000ff3400720c */ /* 0x000fe80003f65070 */
[----:B------:R-:W-:Y:S11]  /*5920*/  ISETP.NE.AND.EX P3, PT, R53, RZ, PT, P3 ;  /* 0x000000ff3500720c */ /* 0x000ff60003f65330 */
[----:B------:R-:W-:Y:S02]  /*5930*/  @!UPT UIADD3 URZ, UPT, UPT, URZ, URZ, URZ ;  /* 0x000000fffffff290 */ /* 0x000fe4000fffe0ff */
[----:B------:R-:W1:Y:S01]  /*5940*/  @P3 LDC.64 R2, c[0x0][0x8a8] ;  /* 0x00022a00ff023b82 */ /* 0x000e620000000a00 */
[----:B------:R-:W-:Y:S04]  /*5950*/  @P3 IMAD R0, R54, UR36, RZ ;  /* 0x0000002436003c24 */ /* 0x000fe8000f8e02ff */
[----:B-1----:R-:W-:Y:S05]  /*5960*/  @P3 IMAD.WIDE R2, R0, 0x4, R2 ;  /* 0x0000000400023825 */ /* 0x002fea00078e0202 */
[----:B-----5:R1:W5:Y:S02]  /*5970*/  @P3 LDG.E R33, desc[UR46][R2.64] ;  /* 0x0000002e02213981 */ /* 0x020364000c1e1900 */
[----:B-1----:R-:W2:Y:S02]  /*5980*/  @!P3 LDC R33, c[0x0][0x8a0] ;  /* 0x00022800ff21bb82 */ /* 0x002ea40000000800 */
.L_x_93:
[----:B-----5:R-:W-:Y:S01]  /*5990*/  FSETP.NEU.AND P3, PT, R35, RZ, PT ;  /* 0x000000ff2300720b */ /* 0x020fe20003f6d000 */
[----:B------:R-:W-:Y:S01]  /*59a0*/  IMAD.SHL.U32 R80, R64, 0x2, RZ ;  /* 0x0000000240507824 */ /* 0x000fe200078e00ff */
[----:B------:R-:W-:Y:S01]  /*59b0*/  SEL R7, RZ, 0xffffffff, P2 ;  /* 0xffffffffff077807 */ /* 0x000fe20001000000 */
[----:B------:R-:W-:Y:S01]  /*59c0*/  BSSY B1, `(.L_x_94) ;  /* 0x0000036000017945 */ /* 0x000fe20003800000 */
[----:B------:R-:W-:Y:S01]  /*59d0*/  @P1 LOP3.LUT P2, RZ, R59, 0xff, RZ, 0xc0, !PT ;  /* 0x000000ff3bff1812 */ /* 0x000fe2000784c0ff */
[----:B------:R-:W-:Y:S01]  /*59e0*/  VIADD R78, R80, UR48 ;  /* 0x00000030504e7c36 */ /* 0x000fe20008000000 */
[----:B------:R-:W-:Y:S01]  /*59f0*/  @P1 SEL R2, RZ, 0xffffffff, P3 ;  /* 0xffffffffff021807 */ /* 0x000fe20001800000 */
[----:B------:R-:W-:Y:S01]  /*5a00*/  IMAD.MOV.U32 R81, RZ, RZ, 0x1 ;  /* 0x00000001ff517424 */ /* 0x000fe200078e00ff */
[----:B------:R-:W-:Y:S01]  /*5a10*/  LOP3.LUT R70, R70, 0x1, RZ, 0x3c, !PT ;  /* 0x0000000146467812 */ /* 0x000fe200078e3cff */
[----:B------:R-:W-:Y:S01]  /*5a20*/  IMAD.MOV.U32 R39, RZ, RZ, RZ ;  /* 0x000000ffff277224 */ /* 0x000fe200078e00ff */
[----:B------:R-:W-:Y:S02]  /*5a30*/  @P0 SEL R2, R7, R2, !P2 ;  /* 0x0000000207020207 */ /* 0x000fe40005000000 */
[----:B------:R-:W-:Y:S02]  /*5a40*/  CS2R R50, SRZ ;  /* 0x0000000000327805 */ /* 0x000fe4000001ff00 */
[----:B------:R-:W-:Y:S02]  /*5a50*/  LEA R79, R30, UR48, 0x3 ;  /* 0x000000301e4f7c11 */ /* 0x000fe4000f8e18ff */
[----:B------:R-:W-:Y:S02]  /*5a60*/  CS2R R48, SRZ ;  /* 0x0000000000307805 */ /* 0x000fe4000001ff00 */
[----:B------:R-:W-:Y:S02]  /*5a70*/  @P1 LOP3.LUT R2, R2, 0x1, RZ, 0xc0, !PT ;  /* 0x0000000102021812 */ /* 0x000fe400078ec0ff */
[----:B------:R-:W-:Y:S02]  /*5a80*/  CS2R R42, SRZ ;  /* 0x00000000002a7805 */ /* 0x000fe4000001ff00 */
[----:B------:R-:W-:Y:S02]  /*5a90*/  SHF.L.U32 R0, R69, 0x1f, RZ ;  /* 0x0000001f45007819 */ /* 0x000fe400000006ff */
[----:B------:R-:W-:Y:S02]  /*5aa0*/  CS2R R40, SRZ ;  /* 0x0000000000287805 */ /* 0x000fe4000001ff00 */
[----:B------:R-:W-:Y:S01]  /*5ab0*/  ISETP.NE.U32.OR P5, PT, R2, 0x1, !P1 ;  /* 0x000000010200780c */ /* 0x000fe20004fa5470 */
[----:B------:R-:W-:Y:S01]  /*5ac0*/  IMAD.IADD R77, R71, 0x1, R78 ;  /* 0x00000001474d7824 */ /* 0x000fe200078e024e */
[----:B------:R-:W-:Y:S02]  /*5ad0*/  PLOP3.LUT P2, PT, PT, PT, UP1, 0x80, 0x8 ;  /* 0x000000000008781c */ /* 0x000fe40003f4f018 */
[----:B------:R-:W-:Y:S02]  /*5ae0*/  LEA.HI R5, R30, R30, RZ, 0x1 ;  /* 0x0000001e1e057211 */ /* 0x000fe400078f08ff */
[----:B------:R-:W-:Y:S02]  /*5af0*/  LOP3.LUT P4, R74, R59, 0xff, RZ, 0xc0, !PT ;  /* 0x000000ff3b4a7812 */ /* 0x000fe4000788c0ff */
[----:B------:R-:W-:Y:S01]  /*5b00*/  SEL R2, RZ, 0xffffffff, P3 ;  /* 0xffffffffff027807 */ /* 0x000fe20001800000 */
[C---:B------:R-:W-:Y:S01]  /*5b10*/  IMAD.SHL.U32 R3, R5.reuse, 0x40, RZ ;  /* 0x0000004005037824 */ /* 0x040fe200078e00ff */
[----:B------:R-:W-:Y:S02]  /*5b20*/  LOP3.LUT R5, R5, 0xffe, RZ, 0xc0, !PT ;  /* 0x00000ffe05057812 */ /* 0x000fe400078ec0ff */
[----:B------:R-:W-:Y:S02]  /*5b30*/  P2R R76, PR, RZ, 0x20 ;  /* 0x00000020ff4c7803 */ /* 0x000fe40000000000 */
[----:B------:R-:W-:Y:S01]  /*5b40*/  @P5 SHF.L.U32 R4, R70, 0x1f, RZ ;  /* 0x0000001f46045819 */ /* 0x000fe200000006ff */
[----:B------:R-:W-:Y:S01]  /*5b50*/  IMAD.IADD R34, R30, 0x1, -R5 ;  /* 0x000000011e227824 */ /* 0x000fe200078e0a05 */
[----:B------:R-:W-:Y:S02]  /*5b60*/  @P2 SEL R2, R7, R2, !P4 ;  /* 0x0000000207022207 */ /* 0x000fe40006000000 */
[----:B------:R-:W1:Y:S01]  /*5b70*/  @P5 SYNCS.PHASECHK.TRANS64.TRYWAIT P1, [UR48+0x80], R4 ;  /* 0x00008004ff0055a7 */ /* 0x000e620008021130 */
[----:B------:R-:W-:Y:S02]  /*5b80*/  LOP3.LUT R3, R3, 0xffffff80, RZ, 0xc0, !PT ;  /* 0xffffff8003037812 */ /* 0x000fe400078ec0ff */
[----:B------:R-:W-:Y:S03]  /*5b90*/  LOP3.LUT R2, R2, 0x1, RZ, 0xc0, !PT ;  /* 0x0000000102027812 */ /* 0x000fe600078ec0ff */
[----:B------:R-:W-:Y:S01]  /*5ba0*/  IMAD.IADD R3, R32, 0x1, R3 ;  /* 0x0000000120037824 */ /* 0x000fe200078e0203 */
[----:B------:R-:W-:Y:S03]  /*5bb0*/  ISETP.NE.U32.AND P2, PT, R2, 0x1, PT ;  /* 0x000000010200780c */ /* 0x000fe60003f45070 */
[----:B------:R-:W-:Y:S01]  /*5bc0*/  IMAD R34, R34, 0x100000, R3 ;  /* 0x0010000022227824 */ /* 0x000fe200078e0203 */
[----:B------:R-:W-:Y:S01]  /*5bd0*/  P2R R82, PR, RZ, 0x4 ;  /* 0x00000004ff527803 */ /* 0x000fe20000000000 */
[----:B------:R3:W4:Y:S01]  /*5be0*/  SYNCS.PHASECHK.TRANS64.TRYWAIT P0, [R79+URZ+0xf0], R0 ;  /* 0x0000f0004f0075a7 */ /* 0x00072200080011ff */
[----:B-1----:R-:W-:Y:S01]  /*5bf0*/  @P5 SEL R81, RZ, 0x1, !P1 ;  /* 0x00000001ff515807 */ /* 0x002fe20004800000 */
[----:B---3--:R-:W-:Y:S06]  /*5c00*/  @!P5 BRA `(.L_x_95) ;  /* 0x000000000044d947 */ /* 0x008fec0003800000 */
[----:B------:R-:W-:Y:S01]  /*5c10*/  IMAD.MOV.U32 R50, RZ, RZ, RZ ;  /* 0x000000ffff327224 */ /* 0x000fe200078e00ff */
[----:B------:R-:W-:Y:S01]  /*5c20*/  ISETP.NE.AND P1, PT, R81, RZ, PT ;  /* 0x000000ff5100720c */ /* 0x000fe20003f25270 */
[----:B------:R-:W-:Y:S01]  /*5c30*/  BSSY B0, `(.L_x_96) ;  /* 0x0000008000007945 */ /* 0x000fe20003800000 */
[----:B------:R-:W-:Y:S02]  /*5c40*/  CS2R R42, SRZ ;  /* 0x00000000002a7805 */ /* 0x000fe4000001ff00 */
[----:B------:R-:W-:Y:S02]  /*5c50*/  CS2R R40, SRZ ;  /* 0x0000000000287805 */ /* 0x000fe4000001ff00 */
[----:B------:R-:W-:Y:S07]  /*5c60*/  CS2R R48, SRZ ;  /* 0x0000000000307805 */ /* 0x000fee000001ff00 */
[----:B------:R-:W-:Y:S05]  /*5c70*/  @P1 BRA `(.L_x_97) ;  /* 0x00000000000c1947 */ /* 0x000fea0003800000 */
[----:B------:R-:W-:Y:S04]  /*5c80*/  SHF.L.U32 R3, R70, 0x1f, RZ ;  /* 0x0000001f46037819 */ /* 0x000fe800000006ff */
[----:B------:R-:W1:Y:S02]  /*5c90*/  SYNCS.PHASECHK.TRANS64.TRYWAIT P1, [UR48+0x80], R3 ;  /* 0x00008003ff0075a7 */ /* 0x000e640008021130 */
[----:B-1----:R-:W-:Y:S05]  /*5ca0*/  @!P1 BRA `(.L_x_98) ;  /* 0x0000002c00fc9947 */ /* 0x002fea0003800000 */
.L_x_97:
[----:B------:R-:W-:Y:S05]  /*5cb0*/  BSYNC B0 ;  /* 0x0000000000007941 */ /* 0x000fea0003800000 */
.L_x_96:
[----:B------:R-:W-:Y:S01]  /*5cc0*/  ISETP.NE.AND P1, PT, R82, RZ, PT ;  /* 0x000000ff5200720c */ /* 0x000fe20003f25270 */
[----:B------:R-:W-:Y:S11]  /*5cd0*/  HFMA2 R39, -RZ, RZ, 0, 5.9604644775390625e-08 ;  /* 0x00000001ff277431 */ /* 0x000ff600000001ff */
[----:B------:R-:W-:Y:S01]  /*5ce0*/  @!UPT UIADD3 URZ, UPT, UPT, URZ, URZ, URZ ;  /* 0x000000fffffff290 */ /* 0x000fe2000fffe0ff */
[----:B------:R-:W-:Y:S05]  /*5cf0*/  @P1 WARPSYNC.ALL ;  /* 0x0000000000001948 */ /* 0x000fea0003800000 */
[----:B------:R3:W1:Y:S04]  /*5d00*/  @P1 LDSM.16.M88.4 R40, [R80+UR48+0x200] ;  /* 0x000200305028183b */ /* 0x0006680008000200 */
[----:B------:R3:W1:Y:S02]  /*5d10*/  @P1 LDSM.16.M88.4 R48, [R77+0x200] ;  /* 0x000200004d30183b */ /* 0x0006640000000200 */
.L_x_95:
[----:B------:R-:W-:Y:S05]  /*5d20*/  BSYNC B1 ;  /* 0x0000000000017941 */ /* 0x000fea0003800000 */
.L_x_94:
[----:B-1----:R-:W-:Y:S04]  /*5d30*/  SHF.R.U32.HI R2, RZ, 0x15, R34 ;  /* 0x00000015ff027819 */ /* 0x002fe80000011622 */
[----:B------:R-:W-:Y:S01]  /*5d40*/  LOP3.LUT P1, RZ, R2, 0x3, R65, 0x48, !PT ;  /* 0x0000000302ff7812 */ /* 0x000fe20007824841 */
[----:B------:R-:W-:Y:S01]  /*5d50*/  @!UPT UIADD3 URZ, UPT, UPT, URZ, URZ, URZ ;  /* 0x000000fffffff290 */ /* 0x000fe2000fffe0ff */
[----:B----4-:R-:W-:Y:S11]  /*5d60*/  @P0 BRA `(.L_x_99) ;  /* 0x0000000000080947 */ /* 0x010ff60003800000 */
[----:B------:R-:W1:Y:S02]  /*5d70*/  SYNCS.PHASECHK.TRANS64.TRYWAIT P0, [R79+URZ+0xf0], R0 ;  /* 0x0000f0004f0075a7 */ /* 0x000e6400080011ff */
[----:B-1----:R-:W-:Y:S05]  /*5d80*/  @!P0 BRA `(.L_x_100) ;  /* 0x0000002c00dc8947 */ /* 0x002fea0003800000 */
.L_x_99:
[----:B------:R-:W-:Y:S05]  /*5d90*/  @!P1 BRA `(.L_x_101) ;  /* 0x0000000000409947 */ /* 0x000fea0003800000 */
[----:B------:R-:W4:Y:S01]  /*5da0*/  LDCU.64 UR8, c[0x4][0x70] ;  /* 0x01000e00ff0877ac */ /* 0x000f220008000a00 */
[----:B------:R-:W-:Y:S01]  /*5db0*/  MOV R3, 0x0 ;  /* 0x0000000000037802 */ /* 0x000fe20000000f00 */
[----:B------:R-:W-:Y:S02]  /*5dc0*/  HFMA2 R12, -RZ, RZ, 0, 5.9604644775390625e-08 ;  /* 0x00000001ff0c7431 */ /* 0x000fe400000001ff */
[----:B------:R-:W-:Y:S02]  /*5dd0*/  IMAD.MOV.U32 R8, RZ, RZ, 0x192 ;  /* 0x00000192ff087424 */ /* 0x000fe400078e00ff */
[----:B------:R-:W-:Y:S01]  /*5de0*/  IMAD.MOV.U32 R13, RZ, RZ, RZ ;  /* 0x000000ffff0d7224 */ /* 0x000fe200078e00ff */
[----:B------:R-:W5:Y:S01]  /*5df0*/  LDCU.64 UR6, c[0x4][0x78] ;  /* 0x01000f00ff0677ac */ /* 0x000f620008000a00 */
[----:B------:R-:W1:Y:S01]  /*5e00*/  LDC.64 R2, c[0x4][R3] ;  /* 0x0100000003027b82 */ /* 0x000e620000000a00 */
[----:B------:R-:W2:Y:S01]  /*5e10*/  LDCU.64 UR4, c[0x4][0x10] ;  /* 0x01000200ff0477ac */ /* 0x000ea20008000a00 */
[----:B----4-:R-:W-:Y:S01]  /*5e20*/  MOV R5, UR9 ;  /* 0x0000000900057c02 */ /* 0x010fe20008000f00 */
[----:B------:R-:W-:Y:S01]  /*5e30*/  IMAD.U32 R4, RZ, RZ, UR8 ;  /* 0x00000008ff047e24 */ /* 0x000fe2000f8e00ff */
[----:B-----5:R-:W-:Y:S01]  /*5e40*/  MOV R7, UR7 ;  /* 0x0000000700077c02 */ /* 0x020fe20008000f00 */
[----:B------:R-:W-:Y:S01]  /*5e50*/  IMAD.U32 R6, RZ, RZ, UR6 ;  /* 0x00000006ff067e24 */ /* 0x000fe2000f8e00ff */
[----:B--2---:R-:W-:Y:S01]  /*5e60*/  MOV R11, UR5 ;  /* 0x00000005000b7c02 */ /* 0x004fe20008000f00 */
[----:B------:R-:W-:Y:S02]  /*5e70*/  IMAD.U32 R10, RZ, RZ, UR4 ;  /* 0x00000004ff0a7e24 */ /* 0x000fe4000f8e00ff */
[----:B------:R-:W-:Y:S07]  /*5e80*/  LEPC R20, `(.L_x_101) ;  /* 0x000000001014794e */ /* 0x000fee0000000000 */
[----:B-1-3--:R-:W-:Y:S05]  /*5e90*/  CALL.ABS.NOINC R2 ;  /* 0x0000000002007343 */ /* 0x00afea0003c00000 */
.L_x_101:
[----:B------:R-:W-:Y:S05]  /*5ea0*/  WARPSYNC.ALL ;  /* 0x0000000000007948 */ /* 0x000fea0003800000 */
[----:B------:R-:W-:Y:S01]  /*5eb0*/  R2UR UR4, R34 ;  /* 0x00000000220472ca */ /* 0x000fe200000e0000 */
[--C-:B------:R-:W-:Y:S01]  /*5ec0*/  HADD2.F32 R20, -RZ, R40.reuse.H0_H0 ;  /* 0x20000028ff147230 */ /* 0x100fe20000004100 */
[----:B------:R-:W-:Y:S01]  /*5ed0*/  ISETP.NE.AND P0, PT, R72, RZ, PT ;  /* 0x000000ff4800720c */ /* 0x000fe20003f05270 */
[----:B------:R-:W-:Y:S01]  /*5ee0*/  HADD2.F32 R21, -RZ, R40.H1_H1 ;  /* 0x30000028ff157230 */ /* 0x000fe20000004100 */
[----:B------:R-:W-:Y:S01]  /*5ef0*/  BSSY.RECONVERGENT B0, `(.L_x_102) ;  /* 0x000004c000007945 */ /* 0x000fe20003800200 */
[----:B------:R-:W-:Y:S02]  /*5f00*/  HADD2.F32 R36, -RZ, R41.H1_H1 ;  /* 0x30000029ff247230 */ /* 0x000fe40000004100 */
[----:B------:R-:W-:Y:S02]  /*5f10*/  HADD2.F32 R37, -RZ, R43.H0_H0 ;  /* 0x2000002bff257230 */ /* 0x000fe40000004100 */
[----:B------:R-:W-:Y:S04]  /*5f20*/  HADD2.F32 R38, -RZ, R51.H1_H1 ;  /* 0x30000033ff267230 */ /* 0x000fe80000004100 */
[----:B------:R-:W1:Y:S02]  /*5f30*/  LDTM.16dp256bit.x4 R4, tmem[UR4] ;  /* 0x00000004000479ee */ /* 0x000e640008120000 */
[C---:B-12---:R-:W-:Y:S01]  /*5f40*/  FMUL R0, R33.reuse, R4 ;  /* 0x0000000421007220 */ /* 0x046fe20000400000 */
[C---:B------:R-:W-:Y:S01]  /*5f50*/  FMUL R2, R33.reuse, R5 ;  /* 0x0000000521027220 */ /* 0x040fe20000400000 */
[C---:B------:R-:W-:Y:S01]  /*5f60*/  FMUL R3, R33.reuse, R6 ;  /* 0x0000000621037220 */ /* 0x040fe20000400000 */
[----:B------:R-:W-:Y:S01]  /*5f70*/  FMUL R7, R33, R7 ;  /* 0x0000000721077220 */ /* 0x000fe20000400000 */
[C---:B------:R-:W-:Y:S01]  /*5f80*/  FFMA R0, R35.reuse, R20, R0 ;  /* 0x0000001423007223 */ /* 0x040fe20000000000 */
[----:B------:R-:W-:Y:S02]  /*5f90*/  HADD2.F32 R20, -RZ, R41.H0_H0 ;  /* 0x20000029ff147230 */ /* 0x000fe40000004100 */
[----:B------:R-:W-:Y:S01]  /*5fa0*/  FFMA R2, R35, R21, R2 ;  /* 0x0000001523027223 */ /* 0x000fe20000000002 */
[--C-:B------:R-:W-:Y:S02]  /*5fb0*/  HADD2.F32 R21, -RZ, R42.reuse.H0_H0 ;  /* 0x2000002aff157230 */ /* 0x100fe40000004100 */
[C---:B------:R-:W-:Y:S01]  /*5fc0*/  FMUL R4, R33.reuse, R8 ;  /* 0x0000000821047220 */ /* 0x040fe20000400000 */
[----:B------:R-:W-:Y:S01]  /*5fd0*/  FMUL R5, R33, R9 ;  /* 0x0000000921057220 */ /* 0x000fe20000400000 */
[C---:B------:R-:W-:Y:S01]  /*5fe0*/  FFMA R3, R35.reuse, R20, R3 ;  /* 0x0000001423037223 */ /* 0x040fe20000000003 */
[----:B------:R-:W-:Y:S01]  /*5ff0*/  HADD2.F32 R20, -RZ, R42.H1_H1 ;  /* 0x3000002aff147230 */ /* 0x000fe20000004100 */
[----:B------:R-:W-:Y:S01]  /*6000*/  F2FP.F16.F32.PACK_AB R44, R2, R0 ;  /* 0x00000000022c723e */ /* 0x000fe200000000ff */
[C---:B------:R-:W-:Y:S01]  /*6010*/  FFMA R7, R35.reuse, R36, R7 ;  /* 0x0000002423077223 */ /* 0x040fe20000000007 */
[----:B------:R-:W-:Y:S01]  /*6020*/  FFMA R4, R35, R21, R4 ;  /* 0x0000001523047223 */ /* 0x000fe20000000004 */
[----:B------:R-:W-:Y:S01]  /*6030*/  FMUL R6, R33, R10 ;  /* 0x0000000a21067220 */ /* 0x000fe20000400000 */
[----:B------:R-:W-:Y:S02]  /*6040*/  HADD2.F32 R36, -RZ, R43.H1_H1 ;  /* 0x3000002bff247230 */ /* 0x000fe40000004100 */
[----:B------:R-:W-:Y:S01]  /*6050*/  FFMA R5, R35, R20, R5 ;  /* 0x0000001423057223 */ /* 0x000fe20000000005 */
[----:B------:R-:W-:Y:S01]  /*6060*/  FMUL R11, R33, R11 ;  /* 0x0000000b210b7220 */ /* 0x000fe20000400000 */
[----:B------:R-:W-:Y:S01]  /*6070*/  FFMA R6, R35, R37, R6 ;  /* 0x0000002523067223 */ /* 0x000fe20000000006 */
[--C-:B------:R-:W-:Y:S02]  /*6080*/  HADD2.F32 R20, -RZ, R48.reuse.H0_H0 ;  /* 0x20000030ff147230 */ /* 0x100fe40000004100 */
[----:B------:R-:W-:Y:S01]  /*6090*/  FMUL R8, R33, R12 ;  /* 0x0000000c21087220 */ /* 0x000fe20000400000 */
[----:B------:R-:W-:Y:S01]  /*60a0*/  FFMA R11, R35, R36, R11 ;  /* 0x00000024230b7223 */ /* 0x000fe2000000000b */
[----:B------:R-:W-:Y:S02]  /*60b0*/  HADD2.F32 R36, -RZ, R48.H1_H1 ;  /* 0x30000030ff247230 */ /* 0x000fe40000004100 */
[C---:B------:R-:W-:Y:S01]  /*60c0*/  FMUL R9, R33.reuse, R13 ;  /* 0x0000000d21097220 */ /* 0x040fe20000400000 */
[--C-:B------:R-:W-:Y:S02]  /*60d0*/  HADD2.F32 R21, -RZ, R49.reuse.H0_H0 ;  /* 0x20000031ff157230 */ /* 0x100fe40000004100 */
[----:B------:R-:W-:Y:S01]  /*60e0*/  FMUL R10, R33, R14 ;  /* 0x0000000e210a7220 */ /* 0x000fe20000400000 */
[C---:B------:R-:W-:Y:S01]  /*60f0*/  FFMA R8, R35.reuse, R20, R8 ;  /* 0x0000001423087223 */ /* 0x040fe20000000008 */
[C---:B------:R-:W-:Y:S01]  /*6100*/  FFMA R9, R35.reuse, R36, R9 ;  /* 0x0000002423097223 */ /* 0x040fe20000000009 */
[----:B------:R-:W-:Y:S02]  /*6110*/  HADD2.F32 R20, -RZ, R49.H1_H1 ;  /* 0x30000031ff147230 */ /* 0x000fe40000004100 */
[----:B------:R-:W-:Y:S01]  /*6120*/  FFMA R10, R35, R21, R10 ;  /* 0x00000015230a7223 */ /* 0x000fe2000000000a */
[C---:B------:R-:W-:Y:S01]  /*6130*/  FMUL R15, R33.reuse, R15 ;  /* 0x0000000f210f7220 */ /* 0x040fe20000400000 */
[--C-:B------:R-:W-:Y:S02]  /*6140*/  HADD2.F32 R21, -RZ, R50.reuse.H0_H0 ;  /* 0x20000032ff157230 */ /* 0x100fe40000004100 */
[C---:B------:R-:W-:Y:S01]  /*6150*/  FMUL R12, R33.reuse, R16 ;  /* 0x00000010210c7220 */ /* 0x040fe20000400000 */
[----:B------:R-:W-:Y:S02]  /*6160*/  HADD2.F32 R36, -RZ, R50.H1_H1 ;  /* 0x30000032ff247230 */ /* 0x000fe40000004100 */
[C---:B------:R-:W-:Y:S01]  /*6170*/  FMUL R13, R33.reuse, R17 ;  /* 0x00000011210d7220 */ /* 0x040fe20000400000 */
[----:B------:R-:W-:Y:S02]  /*6180*/  HADD2.F32 R37, -RZ, R51.H0_H0 ;  /* 0x20000033ff257230 */ /* 0x000fe40000004100 */
[----:B------:R-:W-:Y:S01]  /*6190*/  FMUL R14, R33, R18 ;  /* 0x00000012210e7220 */ /* 0x000fe20000400000 */
[----:B------:R-:W-:Y:S01]  /*61a0*/  FFMA R15, R35, R20, R15 ;  /* 0x00000014230f7223 */ /* 0x000fe2000000000f */
[----:B------:R-:W-:Y:S01]  /*61b0*/  FMUL R19, R33, R19 ;  /* 0x0000001321137220 */ /* 0x000fe20000400000 */
[C---:B------:R-:W-:Y:S01]  /*61c0*/  FFMA R12, R35.reuse, R21, R12 ;  /* 0x00000015230c7223 */ /* 0x040fe2000000000c */
[C---:B------:R-:W-:Y:S01]  /*61d0*/  FFMA R13, R35.reuse, R36, R13 ;  /* 0x00000024230d7223 */ /* 0x040fe2000000000d */
[C---:B------:R-:W-:Y:S01]  /*61e0*/  FFMA R14, R35.reuse, R37, R14 ;  /* 0x00000025230e7223 */ /* 0x040fe2000000000e */
[----:B------:R-:W-:Y:S01]  /*61f0*/  FFMA R19, R35, R38, R19 ;  /* 0x0000002623137223 */ /* 0x000fe20000000013 */
[----:B------:R-:W-:Y:S02]  /*6200*/  F2FP.F16.F32.PACK_AB R45, R7, R3 ;  /* 0x00000003072d723e */ /* 0x000fe400000000ff */
[----:B------:R-:W-:Y:S02]  /*6210*/  F2FP.F16.F32.PACK_AB R46, R5, R4 ;  /* 0x00000004052e723e */ /* 0x000fe400000000ff */
[----:B------:R-:W-:Y:S02]  /*6220*/  F2FP.F16.F32.PACK_AB R47, R11, R6 ;  /* 0x000000060b2f723e */ /* 0x000fe400000000ff */
[----:B------:R-:W-:Y:S02]  /*6230*/  F2FP.F16.F32.PACK_AB R84, R9, R8 ;  /* 0x000000080954723e */ /* 0x000fe400000000ff */
[----:B------:R-:W-:Y:S01]  /*6240*/  F2FP.F16.F32.PACK_AB R85, R15, R10 ;  /* 0x0000000a0f55723e */ /* 0x000fe200000000ff */
[----:B------:R1:W-:Y:S01]  /*6250*/  STSM.16.M88.4 [R78+0x200], R44 ;  /* 0x0002002c4e007844 */ /* 0x0003e20000000200 */
[----:B------:R-:W-:Y:S02]  /*6260*/  F2FP.F16.F32.PACK_AB R86, R13, R12 ;  /* 0x0000000c0d56723e */ /* 0x000fe400000000ff */
[----:B------:R-:W-:Y:S05]  /*6270*/  F2FP.F16.F32.PACK_AB R87, R19, R14 ;  /* 0x0000000e1357723e */ /* 0x000fea00000000ff */
[----:B------:R1:W-:Y:S01]  /*6280*/  STSM.16.M88.4 [R77+0x200], R84 ;  /* 0x000200544d007844 */ /* 0x0003e20000000200 */
[----:B------:R-:W-:Y:S01]  /*6290*/  @!PT LDS RZ, [RZ] ;  /* 0x00000000fffff984 */ /* 0x000fe20000000800 */
[----:B------:R-:W-:Y:S01]  /*62a0*/  @!PT LDS RZ, [RZ] ;  /* 0x00000000fffff984 */ /* 0x000fe20000000800 */
[----:B------:R-:W-:Y:S01]  /*62b0*/  @!PT LDS RZ, [RZ] ;  /* 0x00000000fffff984 */ /* 0x000fe20000000800 */
[----:B------:R-:W-:Y:S01]  /*62c0*/  @!PT LDS RZ, [RZ] ;  /* 0x00000000fffff984 */ /* 0x000fe20000000800 */
[----:B------:R2:W-:Y:S07]  /*62d0*/  MEMBAR.ALL.CTA ;  /* 0x0000000000007992 */ /* 0x0005ee0000008000 */
[----:B--2---:R-:W2:Y:S02]  /*62e0*/  FENCE.VIEW.ASYNC.S ;  /* 0x00000000000073c6 */ /* 0x004ea40000000000 */
[----:B--2---:R-:W-:Y:S06]  /*62f0*/  BAR.SYNC.DEFER_BLOCKING 0x1, 0x80 ;  /* 0x0042000000007b1d */ /* 0x004fec0000010000 */
[----:B------:R-:W-:Y:S05]  /*6300*/  @P0 BRA `(.L_x_103) ;  /* 0x0000000000280947 */ /* 0x000fea0003800000 */
[----:B------:R-:W-:Y:S02]  /*6310*/  UIADD3 UR4, UPT, UPT, UR48, 0x200, URZ ;  /* 0x0000020030047890 */ /* 0x000fe4000fffe0ff */
[----:B------:R-:W-:Y:S01]  /*6320*/  UIADD3 UR6, UP0, UPT, UR52, 0x680, URZ ;  /* 0x0000068034067890 */ /* 0x000fe2000ff1e0ff */
[----:B------:R-:W-:Y:S03]  /*6330*/  UMOV UR43, UR36 ;  /* 0x00000024002b7c82 */ /* 0x000fe60008000000 */
[----:B------:R-:W-:Y:S01]  /*6340*/  MOV R66, UR4 ;  /* 0x0000000400427c02 */ /* 0x000fe20008000f00 */
[----:B------:R-:W-:Y:S03]  /*6350*/  UIADD3.X UR7, UPT, UPT, URZ, UR53, URZ, UP0, !UPT ;  /* 0x00000035ff077290 */ /* 0x000fe600087fe4ff */
[----:B------:R-:W-:Y:S11]  /*6360*/  R2UR UR40, R66 ;  /* 0x00000000422872ca */ /* 0x000ff600000e0000 */
[----:B------:R-:W-:Y:S02]  /*6370*/  @!UPT UIADD3 URZ, UPT, UPT, URZ, URZ, URZ ;  /* 0x000000fffffff290 */ /* 0x000fe4000fffe0ff */
[----:B------:R2:W-:Y:S01]  /*6380*/  UTMASTG.3D [UR40], [UR6] ;  /* 0x00000028060073b5 */ /* 0x0005e20008010000 */
[----:B------:R0:W-:Y:S01]  /*6390*/  UTMACMDFLUSH ;  /* 0x00000000000079b7 */ /* 0x0001e20000000000 */
[----:B--2---:R-:W-:Y:S04]  /*63a0*/  DEPBAR.LE SB0, 0x1 ;  /* 0x000080400000791a */ /* 0x004fe80000000000 */
.L_x_103:
[----:B------:R-:W-:Y:S05]  /*63b0*/  BSYNC.RECONVERGENT B0 ;  /* 0x0000000000007941 */ /* 0x000fea0003800200 */
.L_x_102:
[----:B------:R-:W-:Y:S01]  /*63c0*/  BAR.SYNC.DEFER_BLOCKING 0x1, 0x80 ;  /* 0x0042000000007b1d */ /* 0x000fe20000010000 */
[----:B------:R-:W-:Y:S01]  /*63d0*/  ISETP.NE.AND P1, PT, R76, RZ, PT ;  /* 0x000000ff4c00720c */ /* 0x000fe20003f25270 */
[----:B------:R-:W-:Y:S01]  /*63e0*/  UISETP.NE.AND UP0, UPT, UR49, URZ, UPT ;  /* 0x000000ff3100728c */ /* 0x000fe2000bf05270 */
[----:B------:R-:W-:Y:S11]  /*63f0*/  LEA R3, R39, UR48, 0x3 ;  /* 0x0000003027037c11 */ /* 0x000ff6000f8e18ff */
[----:B------:R-:W-:Y:S01]  /*6400*/  @P1 SHF.L.U32 R2, R70, 0x1f, RZ ;  /* 0x0000001f46021819 */ /* 0x000fe200000006ff */
[----:B------:R-:W-:Y:S06]  /*6410*/  BRA.U !UP0, `(.L_x_104) ;  /* 0x0000000108247547 */ /* 0x000fec000b800000 */
[----:B------:R-:W-:Y:S01]  /*6420*/  IMAD.U32 R5, RZ, RZ, UR51 ;  /* 0x00000033ff057e24 */ /* 0x000fe2000f8e00ff */
[----:B------:R-:W-:Y:S01]  /*6430*/  MOV R0, UR37 ;  /* 0x0000002500007c02 */ /* 0x000fe20008000f00 */
[----:B------:R-:W-:Y:S03]  /*6440*/  UIADD3 UR51, UPT, UPT, UR51, 0x1, URZ ;  /* 0x0000000133337890 */ /* 0x000fe6000fffe0ff */
[----:B------:R-:W-:Y:S01]  /*6450*/  @P1 LEA R5, R5, UR48, 0x3 ;  /* 0x0000003005051c11 */ /* 0x000fe2000f8e18ff */
[----:B------:R-:W-:Y:S04]  /*6460*/  UISETP.NE.AND UP0, UPT, UR51, 0x4, UPT ;  /* 0x000000043300788c */ /* 0x000fe8000bf05270 */
[----:B------:R-:W-:Y:S01]  /*6470*/  @P1 VIADD R5, R5, 0xa0 ;  /* 0x000000a005051836 */ /* 0x000fe20000000000 */
[----:B------:R-:W-:Y:S04]  /*6480*/  USEL UR51, UR51, URZ, UP0 ;  /* 0x000000ff33337287 */ /* 0x000fe80008000000 */
[----:B------:R-:W-:Y:S04]  /*6490*/  @P1 PRMT R0, R0, 0x654, R5 ;  /* 0x0000065400001816 */ /* 0x000fe80000000005 */
[----:B------:R2:W-:Y:S04]  /*64a0*/  @P1 SYNCS.ARRIVE.TRANS64.RED.A1T0 RZ, [R0+URZ], RZ ;  /* 0x000000ff00ff19a7 */ /* 0x0005e800081004ff */
.L_x_104:
[----:B------:R-:W4:Y:S01]  /*64b0*/  @P1 SYNCS.PHASECHK.TRANS64.TRYWAIT P0, [R3+URZ+0x80], R2 ;  /* 0x00008002030015a7 */ /* 0x000f2200080011ff */
[----:B------:R-:W-:Y:S01]  /*64c0*/  BSSY B1, `(.L_x_105) ;  /* 0x0000013000017945 */ /* 0x000fe20003800000 */
[----:B----4-:R-:W-:Y:S03]  /*64d0*/  @P1 SEL R81, RZ, 0x1, !P0 ;  /* 0x00000001ff511807 */ /* 0x010fe60004000000 */
[----:B------:R-:W-:Y:S05]  /*64e0*/  @!P1 BRA `(.L_x_106) ;  /* 0x0000000000409947 */ /* 0x000fea0003800000 */
[----:B------:R-:W-:Y:S01]  /*64f0*/  ISETP.NE.AND P1, PT, R82, RZ, PT ;  /* 0x000000ff5200720c */ /* 0x000fe20003f25270 */
[----:B------:R-:W-:Y:S01]  /*6500*/  BSSY B0, `(.L_x_107) ;  /* 0x0000009000007945 */ /* 0x000fe20003800000 */
[----:B------:R-:W-:Y:S11]  /*6510*/  ISETP.NE.AND P0, PT, R81, RZ, PT ;  /* 0x000000ff5100720c */ /* 0x000ff60003f05270 */
[----:B------:R-:W-:Y:S05]  /*6520*/  @P1 IMAD R4, R39, 0x1000, R80 ;  /* 0x0000100027041824 */ /* 0x000fea00078e0250 */
[----:B------:R-:W-:Y:S05]  /*6530*/  @P1 IADD3 R2, PT, PT, R4, UR48, RZ ;  /* 0x0000003004021c10 */ /* 0x000fea000fffe0ff */
[----:B------:R-:W-:Y:S01]  /*6540*/  @P1 IMAD.IADD R2, R71, 0x1, R2 ;  /* 0x0000000147021824 */ /* 0x000fe200078e0202 */
[----:B------:R-:W-:Y:S06]  /*6550*/  @P0 BRA `(.L_x_108) ;  /* 0x00000000000c0947 */ /* 0x000fec0003800000 */
[----:B--2---:R-:W-:Y:S04]  /*6560*/  SHF.L.U32 R0, R70, 0x1f, RZ ;  /* 0x0000001f46007819 */ /* 0x004fe800000006ff */
[----:B------:R-:W2:Y:S02]  /*6570*/  SYNCS.PHASECHK.TRANS64.TRYWAIT P0, [R3+URZ+0x80], R0 ;  /* 0x00008000030075a7 */ /* 0x000ea400080011ff */
[----:B--2---:R-:W-:Y:S05]  /*6580*/  @!P0 BRA `(.L_x_109) ;  /* 0x0000002400f08947 */ /* 0x004fea0003800000 */
.L_x_108:
[----:B------:R-:W-:Y:S05]  /*6590*/  BSYNC B0 ;  /* 0x0000000000007941 */ /* 0x000fea0003800000 */
.L_x_107:
[----:B------:R-:W-:Y:S02]  /*65a0*/  ISETP.NE.AND P0, PT, R82, RZ, PT ;  /* 0x000000ff5200720c */ /* 0x000fe40003f05270 */
[----:B------:R-:W-:Y:S11]  /*65b0*/  IADD3 R39, PT, PT, R39, 0x1, RZ ;  /* 0x0000000127277810 */ /* 0x000ff60007ffe0ff */
[----:B------:R-:W-:Y:S05]  /*65c0*/  @P0 WARPSYNC.ALL ;  /* 0x0000000000000948 */ /* 0x000fea0003800000 */
[----:B------:R4:W1:Y:S04]  /*65d0*/  @P0 LDSM.16.M88.4 R40, [R4+UR48+0x200] ;  /* 0x000200300428083b */ /* 0x0008680008000200 */
[----:B------:R4:W1:Y:S02]  /*65e0*/  @P0 LDSM.16.M88.4 R48, [R2+0x200] ;  /* 0x000200000230083b */ /* 0x0008640000000200 */
.L_x_106:
[----:B------:R-:W-:Y:S05]  /*65f0*/  BSYNC B1 ;  /* 0x0000000000017941 */ /* 0x000fea0003800000 */
.L_x_105:
[----:B--2---:R-:W-:Y:S05]  /*6600*/  VIADD R0, R34, 0x20 ;  /* 0x0000002022007836 */ /* 0x004fea0000000000 */
[----:B------:R-:W-:Y:S04]  /*6610*/  SHF.R.U32.HI R0, RZ, 0x15, R0 ;  /* 0x00000015ff007819 */ /* 0x000fe80000011600 */
[----:B------:R-:W-:Y:S11]  /*6620*/  LOP3.LUT P0, RZ, R0, 0x3, R65, 0x48, !PT ;  /* 0x0000000300ff7812 */ /* 0x000ff60007804841 */
[----:B------:R-:W-:Y:S02]  /*6630*/  @!UPT UIADD3 URZ, UPT, UPT, URZ, URZ, URZ ;  /* 0x000000fffffff290 */ /* 0x000fe4000fffe0ff */
[----:B------:R-:W-:Y:S05]  /*6640*/  @!P0 BRA `(.L_x_110) ;  /* 0x0000000000408947 */ /* 0x000fea0003800000 */
[----:B------:R-:W2:Y:S01]  /*6650*/  LDCU.64 UR8, c[0x4][0x70] ;  /* 0x01000e00ff0877ac */ /* 0x000ea20008000a00 */
[----:B------:R-:W-:Y:S01]  /*6660*/  MOV R3, 0x0 ;  /* 0x0000000000037802 */ /* 0x000fe20000000f00 */
[----:B------:R-:W-:Y:S02]  /*6670*/  HFMA2 R12, -RZ, RZ, 0, 5.9604644775390625e-08 ;  /* 0x00000001ff0c7431 */ /* 0x000fe400000001ff */
[----:B------:R-:W-:Y:S02]  /*6680*/  IMAD.MOV.U32 R8, RZ, RZ, 0x192 ;  /* 0x00000192ff087424 */ /* 0x000fe400078e00ff */
[----:B------:R-:W-:Y:S01]  /*6690*/  IMAD.MOV.U32 R13, RZ, RZ, RZ ;  /* 0x000000ffff0d7224 */ /* 0x000fe200078e00ff */
[----:B------:R-:W5:Y:S01]  /*66a0*/  LDCU.64 UR6, c[0x4][0x78] ;  /* 0x01000f00ff0677ac */ /* 0x000f620008000a00 */
[----:B----4-:R-:W4:Y:S01]  /*66b0*/  LDC.64 R2, c[0x4][R3] ;  /* 0x0100000003027b82 */ /* 0x010f220000000a00 */
[----:B------:R-:W3:Y:S01]  /*66c0*/  LDCU.64 UR4, c[0x4][0x10] ;  /* 0x01000200ff0477ac */ /* 0x000ee20008000a00 */
[----:B--2---:R-:W-:Y:S01]  /*66d0*/  MOV R5, UR9 ;  /* 0x0000000900057c02 */ /* 0x004fe20008000f00 */
[----:B------:R-:W-:Y:S01]  /*66e0*/  IMAD.U32 R4, RZ, RZ, UR8 ;  /* 0x00000008ff047e24 */ /* 0x000fe2000f8e00ff */
[----:B-----5:R-:W-:Y:S01]  /*66f0*/  MOV R7, UR7 ;  /* 0x0000000700077c02 */ /* 0x020fe20008000f00 */
[----:B------:R-:W-:Y:S01]  /*6700*/  IMAD.U32 R6, RZ, RZ, UR6 ;  /* 0x00000006ff067e24 */ /* 0x000fe2000f8e00ff */
[----:B---3--:R-:W-:Y:S01]  /*6710*/  MOV R11, UR5 ;  /* 0x00000005000b7c02 */ /* 0x008fe20008000f00 */
[----:B------:R-:W-:Y:S02]  /*6720*/  IMAD.U32 R10, RZ, RZ, UR4 ;  /* 0x00000004ff0a7e24 */ /* 0x000fe4000f8e00ff */
[----:B------:R-:W-:Y:S07]  /*6730*/  LEPC R20, `(.L_x_110) ;  /* 0x000000001014794e */ /* 0x000fee0000000000 */
[----:B-1--4-:R-:W-:Y:S05]  /*6740*/  CALL.ABS.NOINC R2 ;  /* 0x0000000002007343 */ /* 0x012fea0003c00000 */
.L_x_110:
[----:B------:R-:W-:Y:S01]  /*6750*/  ISETP.NE.AND P6, PT, R76, RZ, PT ;  /* 0x000000ff4c00720c */ /* 0x000fe20003fc5270 */
[----:B------:R-:W-:Y:S05]  /*6760*/  WARPSYNC.ALL ;  /* 0x0000000000007948 */ /* 0x000fea0003800000 */
[----:B------:R-:W-:Y:S01]  /*6770*/  R2UR UR4, R34 ;  /* 0x00000000220472ca */ /* 0x000fe200000e0000 */
[--C-:B-1----:R-:W-:Y:S01]  /*6780*/  HADD2.F32 R20, -RZ, R40.reuse.H0_H0 ;  /* 0x20000028ff147230 */ /* 0x102fe20000004100 */
[----:B------:R-:W-:Y:S01]  /*6790*/  ISETP.NE.AND P0, PT, R72, RZ, PT ;  /* 0x000000ff4800720c */ /* 0x000fe20003f05270 */
[----:B------:R-:W-:Y:S01]  /*67a0*/  HADD2.F32 R21, -RZ, R40.H1_H1 ;  /* 0x30000028ff157230 */ /* 0x000fe20000004100 */
[----:B------:R-:W-:Y:S01]  /*67b0*/  MOV R38, UR51 ;  /* 0x0000003300267c02 */ /* 0x000fe20008000f00 */
[--C-:B------:R-:W-:Y:S01]  /*67c0*/  HADD2.F32 R36, -RZ, R41.reuse.H1_H1 ;  /* 0x30000029ff247230 */ /* 0x100fe20000004100 */
[----:B------:R-:W-:Y:S01]  /*67d0*/  MOV R83, UR37 ;  /* 0x0000002500537c02 */ /* 0x000fe20008000f00 */
[----:B------:R-:W-:Y:S01]  /*67e0*/  HADD2.F32 R37, -RZ, R48.H0_H0 ;  /* 0x20000030ff257230 */ /* 0x000fe20000004100 */
[----:B------:R-:W-:Y:S01]  /*67f0*/  @P6 LEA R38, R38, UR48, 0x3 ;  /* 0x0000003026266c11 */ /* 0x000fe2000f8e18ff */
[----:B------:R-:W-:Y:S01]  /*6800*/  BSSY.RECONVERGENT B0, `(.L_x_111) ;  /* 0x000004d000007945 */ /* 0x000fe20003800200 */
[----:B------:R-:W-:Y:S02]  /*6810*/  @P6 SHF.L.U32 R88, R70, 0x1f, RZ ;  /* 0x0000001f46586819 */ /* 0x000fe400000006ff */
[----:B------:R-:W-:Y:S01]  /*6820*/  @P6 IADD3 R38, PT, PT, R38, 0xa0, RZ ;  /* 0x000000a026266810 */ /* 0x000fe20007ffe0ff */
[----:B----4-:R-:W1:Y:S03]  /*6830*/  LDTM.16dp256bit.x4 R4, tmem[UR4+0x20] ;  /* 0x00002004000479ee */ /* 0x010e660008120000 */
[----:B------:R-:W-:Y:S02]  /*6840*/  @P6 PRMT R38, R83, 0x654, R38 ;  /* 0x0000065453266816 */ /* 0x000fe40000000026 */
[----:B------:R-:W-:Y:S01]  /*6850*/  LEA R83, R39, UR48, 0x3 ;  /* 0x0000003027537c11 */ /* 0x000fe2000f8e18ff */
[C---:B-1----:R-:W-:Y:S01]  /*6860*/  FMUL R0, R33.reuse, R4 ;  /* 0x0000000421007220 */ /* 0x042fe20000400000 */
[C---:B------:R-:W-:Y:S01]  /*6870*/  FMUL R2, R33.reuse, R5 ;  /* 0x0000000521027220 */ /* 0x040fe20000400000 */
[C---:B------:R-:W-:Y:S01]  /*6880*/  FMUL R3, R33.reuse, R6 ;  /* 0x0000000621037220 */ /* 0x040fe20000400000 */
[----:B------:R-:W-:Y:S01]  /*6890*/  FMUL R7, R33, R7 ;  /* 0x0000000721077220 */ /* 0x000fe20000400000 */
[C---:B------:R-:W-:Y:S01]  /*68a0*/  FFMA R0, R35.reuse, R20, R0 ;  /* 0x0000001423007223 */ /* 0x040fe20000000000 */
[----:B------:R-:W-:Y:S02]  /*68b0*/  HADD2.F32 R20, -RZ, R41.H0_H0 ;  /* 0x20000029ff147230 */ /* 0x000fe40000004100 */
[----:B------:R-:W-:Y:S01]  /*68c0*/  FFMA R2, R35, R21, R2 ;  /* 0x0000001523027223 */ /* 0x000fe20000000002 */
[C---:B------:R-:W-:Y:S01]  /*68d0*/  FMUL R4, R33.reuse, R8 ;  /* 0x0000000821047220 */ /* 0x040fe20000400000 */
[----:B------:R-:W-:Y:S01]  /*68e0*/  FMUL R5, R33, R9 ;  /* 0x0000000921057220 */ /* 0x000fe20000400000 */
[--C-:B------:R-:W-:Y:S02]  /*68f0*/  HADD2.F32 R21, -RZ, R43.reuse.H0_H0 ;  /* 0x2000002bff157230 */ /* 0x100fe40000004100 */
[C---:B------:R-:W-:Y:S01]  /*6900*/  FFMA R3, R35.reuse, R20, R3 ;  /* 0x0000001423037223 */ /* 0x040fe20000000003 */
[--C-:B------:R-:W-:Y:S01]  /*6910*/  HADD2.F32 R20, -RZ, R42.reuse.H0_H0 ;  /* 0x2000002aff147230 */ /* 0x100fe20000004100 */
[----:B------:R-:W-:Y:S01]  /*6920*/  F2FP.F16.F32.PACK_AB R44, R2, R0 ;  /* 0x00000000022c723e */ /* 0x000fe200000000ff */
[----:B------:R-:W-:Y:S01]  /*6930*/  FFMA R7, R35, R36, R7 ;  /* 0x0000002423077223 */ /* 0x000fe20000000007 */
[----:B------:R-:W-:Y:S01]  /*6940*/  FMUL R6, R33, R10 ;  /* 0x0000000a21067220 */ /* 0x000fe20000400000 */
[----:B------:R-:W-:Y:S02]  /*6950*/  HADD2.F32 R36, -RZ, R43.H1_H1 ;  /* 0x3000002bff247230 */ /* 0x000fe40000004100 */
[----:B------:R-:W-:Y:S01]  /*6960*/  FFMA R4, R35, R20, R4 ;  /* 0x0000001423047223 */ /* 0x000fe20000000004 */
[----:B------:R-:W-:Y:S01]  /*6970*/  HADD2.F32 R20, -RZ, R42.H1_H1 ;  /* 0x3000002aff147230 */ /* 0x000fe20000004100 */
[----:B------:R-:W-:Y:S01]  /*6980*/  F2FP.F16.F32.PACK_AB R45, R7, R3 ;  /* 0x00000003072d723e */ /* 0x000fe200000000ff */
[C---:B------:R-:W-:Y:S01]  /*6990*/  FMUL R11, R33.reuse, R11 ;  /* 0x0000000b210b7220 */ /* 0x040fe20000400000 */
[C---:B------:R-:W-:Y:S01]  /*69a0*/  FMUL R8, R33.reuse, R12 ;  /* 0x0000000c21087220 */ /* 0x040fe20000400000 */
[----:B------:R-:W-:Y:S01]  /*69b0*/  FMUL R9, R33, R13 ;  /* 0x0000000d21097220 */ /* 0x000fe20000400000 */
[C---:B------:R-:W-:Y:S01]  /*69c0*/  FFMA R5, R35.reuse, R20, R5 ;  /* 0x0000001423057223 */ /* 0x040fe20000000005 */
[----:B------:R-:W-:Y:S02]  /*69d0*/  HADD2.F32 R20, -RZ, R48.H1_H1 ;  /* 0x30000030ff147230 */ /* 0x000fe40000004100 */
[C---:B------:R-:W-:Y:S01]  /*69e0*/  FFMA R6, R35.reuse, R21, R6 ;  /* 0x0000001523067223 */ /* 0x040fe20000000006 */
[C---:B------:R-:W-:Y:S01]  /*69f0*/  FFMA R11, R35.reuse, R36, R11 ;  /* 0x00000024230b7223 */ /* 0x040fe2000000000b */
[C---:B------:R-:W-:Y:S01]  /*6a00*/  FFMA R8, R35.reuse, R37, R8 ;  /* 0x0000002523087223 */ /* 0x040fe20000000008 */
[--C-:B------:R-:W-:Y:S02]  /*6a10*/  HADD2.F32 R21, -RZ, R49.reuse.H0_H0 ;  /* 0x20000031ff157230 */ /* 0x100fe40000004100 */
[----:B------:R-:W-:Y:S01]  /*6a20*/  FFMA R9, R35, R20, R9 ;  /* 0x0000001423097223 */ /* 0x000fe20000000009 */
[C---:B------:R-:W-:Y:S01]  /*6a30*/  FMUL R10, R33.reuse, R14 ;  /* 0x0000000e210a7220 */ /* 0x040fe20000400000 */
[----:B------:R-:W-:Y:S02]  /*6a40*/  HADD2.F32 R20, -RZ, R49.H1_H1 ;  /* 0x30000031ff147230 */ /* 0x000fe40000004100 */
[C---:B------:R-:W-:Y:S01]  /*6a50*/  FMUL R15, R33.reuse, R15 ;  /* 0x0000000f210f7220 */ /* 0x040fe20000400000 */
[----:B------:R-:W-:Y:S01]  /*6a60*/  FMUL R12, R33, R16 ;  /* 0x00000010210c7220 */ /* 0x000fe20000400000 */
[C---:B------:R-:W-:Y:S01]  /*6a70*/  FFMA R10, R35.reuse, R21, R10 ;  /* 0x00000015230a7223 */ /* 0x040fe2000000000a */
[--C-:B------:R-:W-:Y:S02]  /*6a80*/  HADD2.F32 R21, -RZ, R50.reuse.H0_H0 ;  /* 0x20000032ff157230 */ /* 0x100fe40000004100 */
[----:B------:R-:W-:Y:S01]  /*6a90*/  FFMA R15, R35, R20, R15 ;  /* 0x00000014230f7223 */ /* 0x000fe2000000000f */
[----:B------:R-:W-:Y:S02]  /*6aa0*/  HADD2.F32 R20, -RZ, R50.H1_H1 ;  /* 0x30000032ff147230 */ /* 0x000fe40000004100 */
[C---:B------:R-:W-:Y:S01]  /*6ab0*/  FMUL R13, R33.reuse, R17 ;  /* 0x00000011210d7220 */ /* 0x040fe20000400000 */
[--C-:B------:R-:W-:Y:S02]  /*6ac0*/  HADD2.F32 R37, -RZ, R51.reuse.H0_H0 ;  /* 0x20000033ff257230 */ /* 0x100fe40000004100 */
[C---:B------:R-:W-:Y:S01]  /*6ad0*/  FMUL R14, R33.reuse, R18 ;  /* 0x00000012210e7220 */ /* 0x040fe20000400000 */
[----:B------:R-:W-:Y:S02]  /*6ae0*/  HADD2.F32 R36, -RZ, R51.H1_H1 ;  /* 0x30000033ff247230 */ /* 0x000fe40000004100 */
        /* <DEDUP_REMOVED lines=21> */
[----:B------:R-:W-:Y:S02]  /*6c40*/  UIADD3 UR8, UP0, UPT, UR52, 0x680, URZ ;  /* 0x0000068034087890 */ /* 0x000fe4000ff1e0ff */
[----:B------:R-:W-:Y:S02]  /*6c50*/  UIADD3 UR5, UPT, UPT, UR41, 0x20, URZ ;  /* 0x0000002029057890 */ /* 0x000fe4000fffe0ff */
[----:B------:R-:W-:Y:S02]  /*6c60*/  UIADD3 UR4, UPT, UPT, UR48, 0x1200, URZ ;  /* 0x0000120030047890 */ /* 0x000fe4000fffe0ff */
[----:B------:R-:W-:Y:S01]  /*6c70*/  UIADD3.X UR9, UPT, UPT, URZ, UR53, URZ, UP0, !UPT ;  /* 0x00000035ff097290 */ /* 0x000fe200087fe4ff */
[----:B------:R-:W-:Y:S01]  /*6c80*/  UMOV UR6, UR42 ;  /* 0x0000002a00067c82 */ /* 0x000fe20008000000 */
[----:B------:R-:W-:Y:S07]  /*6c90*/  UMOV UR7, UR36 ;  /* 0x0000002400077c82 */ /* 0x000fee0008000000 */
[----:B------:R2:W-:Y:S01]  /*6ca0*/  UTMASTG.3D [UR4], [UR8] ;  /* 0x00000004080073b5 */ /* 0x0005e20008010000 */
[----:B------:R0:W-:Y:S01]  /*6cb0*/  UTMACMDFLUSH ;  /* 0x00000000000079b7 */ /* 0x0001e20000000000 */
[----:B--2---:R-:W-:Y:S04]  /*6cc0*/  DEPBAR.LE SB0, 0x1 ;  /* 0x000080400000791a */ /* 0x004fe80000000000 */
.L_x_112:
[----:B------:R-:W-:Y:S05]  /*6cd0*/  BSYNC.RECONVERGENT B0 ;  /* 0x0000000000007941 */ /* 0x000fea0003800200 */
.L_x_111:
[----:B------:R-:W-:Y:S01]  /*6ce0*/  BAR.SYNC.DEFER_BLOCKING 0x1, 0x80 ;  /* 0x0042000000007b1d */ /* 0x000fe20000010000 */
[----:B------:R-:W-:Y:S04]  /*6cf0*/  UIADD3 UR40, UPT, UPT, UR51, 0x1, URZ ;  /* 0x0000000133287890 */ /* 0x000fe8000fffe0ff */
[----:B------:R-:W-:Y:S04]  /*6d00*/  UISETP.NE.AND UP0, UPT, UR40, 0x4, UPT ;  /* 0x000000042800788c */ /* 0x000fe8000bf05270 */
[----:B------:R-:W-:Y:S01]  /*6d10*/  USEL UR40, UR40, URZ, UP0 ;  /* 0x000000ff28287287 */ /* 0x000fe20008000000 */
[----:B------:R2:W-:Y:S01]  /*6d20*/  @P6 SYNCS.ARRIVE.TRANS64.RED.A1T0 RZ, [R38+URZ], RZ ;  /* 0x000000ff26ff69a7 */ /* 0x0005e200081004ff */
[----:B------:R-:W-:Y:S01]  /*6d30*/  BSSY B1, `(.L_x_113) ;  /* 0x0000014000017945 */ /* 0x000fe20003800000 */
[----:B------:R-:W4:Y:S02]  /*6d40*/  @P6 SYNCS.PHASECHK.TRANS64.TRYWAIT P0, [R83+URZ+0x80], R88 ;  /* 0x00008058530065a7 */ /* 0x000f2400080011ff */
[----:B----4-:R-:W-:Y:S01]  /*6d50*/  @P6 SEL R81, RZ, 0x1, !P0 ;  /* 0x00000001ff516807 */ /* 0x010fe20004000000 */
[----:B--2---:R-:W-:Y:S06]  /*6d60*/  @!P6 BRA `(.L_x_114) ;  /* 0x000000000040e947 */ /* 0x004fec0003800000 */
[----:B------:R-:W-:Y:S01]  /*6d70*/  ISETP.NE.AND P1, PT, R82, RZ, PT ;  /* 0x000000ff5200720c */ /* 0x000fe20003f25270 */
[----:B------:R-:W-:Y:S01]  /*6d80*/  BSSY B0, `(.L_x_115) ;  /* 0x0000009000007945 */ /* 0x000fe20003800000 */
[----:B------:R-:W-:Y:S11]  /*6d90*/  ISETP.NE.AND P0, PT, R81, RZ, PT ;  /* 0x000000ff5100720c */ /* 0x000ff60003f05270 */
[----:B------:R-:W-:Y:S05]  /*6da0*/  @P1 IMAD R2, R39, 0x1000, R80 ;  /* 0x0000100027021824 */ /* 0x000fea00078e0250 */
[----:B------:R-:W-:Y:S05]  /*6db0*/  @P1 IADD3 R0, PT, PT, R2, UR48, RZ ;  /* 0x0000003002001c10 */ /* 0x000fea000fffe0ff */
[----:B------:R-:W-:Y:S01]  /*6dc0*/  @P1 IMAD.IADD R0, R71, 0x1, R0 ;  /* 0x0000000147001824 */ /* 0x000fe200078e0200 */
[----:B------:R-:W-:Y:S06]  /*6dd0*/  @P0 BRA `(.L_x_116) ;  /* 0x00000000000c0947 */ /* 0x000fec0003800000 */
[----:B------:R-:W-:Y:S04]  /*6de0*/  SHF.L.U32 R4, R70, 0x1f, RZ ;  /* 0x0000001f46047819 */ /* 0x000fe800000006ff */
[----:B------:R-:W2:Y:S02]  /*6df0*/  SYNCS.PHASECHK.TRANS64.TRYWAIT P0, [R83+URZ+0x80], R4 ;  /* 0x00008004530075a7 */ /* 0x000ea400080011ff */
[----:B--2---:R-:W-:Y:S05]  /*6e00*/  @!P0 BRA `(.L_x_117) ;  /* 0x0000001c00e48947 */ /* 0x004fea0003800000 */
.L_x_116:
[----:B------:R-:W-:Y:S05]  /*6e10*/  BSYNC B0 ;  /* 0x0000000000007941 */ /* 0x000fea0003800000 */
.L_x_115:
[----:B------:R-:W-:Y:S02]  /*6e20*/  ISETP.NE.AND P0, PT, R82, RZ, PT ;  /* 0x000000ff5200720c */ /* 0x000fe40003f05270 */
[----:B------:R-:W-:Y:S11]  /*6e30*/  IADD3 R39, PT, PT, R39, 0x1, RZ ;  /* 0x0000000127277810 */ /* 0x000ff60007ffe0ff */
[----:B------:R-:W-:Y:S05]  /*6e40*/  @P0 WARPSYNC.ALL ;  /* 0x0000000000000948 */ /* 0x000fea0003800000 */
[----:B------:R4:W1:Y:S04]  /*6e50*/  @P0 LDSM.16.M88.4 R40, [R2+UR48+0x200] ;  /* 0x000200300228083b */ /* 0x0008680008000200 */
[----:B------:R4:W1:Y:S02]  /*6e60*/  @P0 LDSM.16.M88.4 R48, [R0+0x200] ;  /* 0x000200000030083b */ /* 0x0008640000000200 */
.L_x_114:
[----:B------:R-:W-:Y:S05]  /*6e70*/  BSYNC B1 ;  /* 0x0000000000017941 */ /* 0x000fea0003800000 */
.L_x_113:
[----:B----4-:R-:W-:Y:S05]  /*6e80*/  VIADD R0, R34, 0x40 ;  /* 0x0000004022007836 */ /* 0x010fea0000000000 */
[----:B------:R-:W-:Y:S04]  /*6e90*/  SHF.R.U32.HI R0, RZ, 0x15, R0 ;  /* 0x00000015ff007819 */ /* 0x000fe80000011600 */
[----:B------:R-:W-:Y:S11]  /*6ea0*/  LOP3.LUT P0, RZ, R0, 0x3, R65, 0x48, !PT ;  /* 0x0000000300ff7812 */ /* 0x000ff60007804841 */
[----:B------:R-:W-:Y:S02]  /*6eb0*/  @!UPT UIADD3 URZ, UPT, UPT, URZ, URZ, URZ ;  /* 0x000000fffffff290 */ /* 0x000fe4000fffe0ff */
        /* <DEDUP_REMOVED lines=8> */
[----:B------:R-:W3:Y:S01]  /*6f40*/  LDCU.64 UR4, c[0x4][0x10] ;  /* 0x01000200ff0477ac */ /* 0x000ee20008000a00 */
[----:B----4-:R-:W-:Y:S01]  /*6f50*/  MOV R5, UR9 ;  /* 0x0000000900057c02 */ /* 0x010fe20008000f00 */
[----:B--2---:R-:W-:Y:S01]  /*6f60*/  IMAD.U32 R4, RZ, RZ, UR8 ;  /* 0x00000008ff047e24 */ /* 0x004fe2000f8e00ff */
[----:B-----5:R-:W-:Y:S01]  /*6f70*/  MOV R7, UR7 ;  /* 0x0000000700077c02 */ /* 0x020fe20008000f00 */
[----:B------:R-:W-:Y:S01]  /*6f80*/  IMAD.U32 R6, RZ, RZ, UR6 ;  /* 0x00000006ff067e24 */ /* 0x000fe2000f8e00ff */
[----:B---3--:R-:W-:Y:S01]  /*6f90*/  MOV R11, UR5 ;  /* 0x00000005000b7c02 */ /* 0x008fe20008000f00 */
[----:B------:R-:W-:Y:S02]  /*6fa0*/  IMAD.U32 R10, RZ, RZ, UR4 ;  /* 0x00000004ff0a7e24 */ /* 0x000fe4000f8e00ff */
[----:B------:R-:W-:Y:S07]  /*6fb0*/  LEPC R20, `(.L_x_118) ;  /* 0x000000001014794e */ /* 0x000fee0000000000 */
[----:B-1----:R-:W-:Y:S05]  /*6fc0*/  CALL.ABS.NOINC R2 ;  /* 0x0000000002007343 */ /* 0x002fea0003c00000 */
.L_x_118:
        /* <DEDUP_REMOVED lines=8> */
[----:B--2---:R-:W-:Y:S01]  /*7050*/  MOV R83, UR37 ;  /* 0x0000002500537c02 */ /* 0x004fe20008000f00 */
[----:B------:R-:W-:Y:S01]  /*7060*/  HADD2.F32 R37, -RZ, R48.H0_H0 ;  /* 0x20000030ff257230 */ /* 0x000fe20000004100 */
[----:B------:R-:W-:Y:S01]  /*7070*/  @P6 LEA R38, R38, UR48, 0x3 ;  /* 0x0000003026266c11 */ /* 0x000fe2000f8e18ff */
[----:B------:R-:W-:Y:S01]  /*7080*/  BSSY.RECONVERGENT B0, `(.L_x_119) ;  /* 0x000004d000007945 */ /* 0x000fe20003800200 */
[----:B------:R-:W-:Y:S02]  /*7090*/  LEA R88, R39, UR48, 0x3 ;  /* 0x0000003027587c11 */ /* 0x000fe4000f8e18ff */
[----:B------:R-:W-:Y:S01]  /*70a0*/  @P6 IADD3 R38, PT, PT, R38, 0xa0, RZ ;  /* 0x000000a026266810 */ /* 0x000fe20007ffe0ff */
[----:B------:R-:W1:Y:S03]  /*70b0*/  LDTM.16dp256bit.x4 R4, tmem[UR4+0x40] ;  /* 0x00004004000479ee */ /* 0x000e660008120000 */
[----:B------:R-:W-:Y:S02]  /*70c0*/  @P6 PRMT R38, R83, 0x654, R38 ;  /* 0x0000065453266816 */ /* 0x000fe40000000026 */
[----:B------:R-:W-:Y:S01]  /*70d0*/  @P6 SHF.L.U32 R83, R70, 0x1f, RZ ;  /* 0x0000001f46536819 */ /* 0x000fe200000006ff */
        /* <DEDUP_REMOVED lines=71> */
.L_x_120:
[----:B------:R-:W-:Y:S05]  /*7550*/  BSYNC.RECONVERGENT B0 ;  /* 0x0000000000007941 */ /* 0x000fea0003800200 */
.L_x_119:
        /* <DEDUP_REMOVED lines=19> */
.L_x_124:
[----:B------:R-:W-:Y:S05]  /*7690*/  BSYNC B0 ;  /* 0x0000000000007941 */ /* 0x000fea0003800000 */
.L_x_123:
[----:B------:R-:W-:Y:S11]  /*76a0*/  ISETP.NE.AND P0, PT, R82, RZ, PT ;  /* 0x000000ff5200720c */ /* 0x000ff60003f05270 */
[----:B------:R-:W-:Y:S02]  /*76b0*/  @!UPT UIADD3 URZ, UPT, UPT, URZ, URZ, URZ ;  /* 0x000000fffffff290 */ /* 0x000fe4000fffe0ff */
[----:B------:R-:W-:Y:S05]  /*76c0*/  @P0 WARPSYNC.ALL ;  /* 0x0000000000000948 */ /* 0x000fea0003800000 */
[----:B------:R4:W1:Y:S04]  /*76d0*/  @P0 LDSM.16.M88.4 R40, [R39+UR48+0x200] ;  /* 0x000200302728083b */ /* 0x0008680008000200 */
[----:B------:R4:W1:Y:S02]  /*76e0*/  @P0 LDSM.16.M88.4 R48, [R0+0x200] ;  /* 0x000200000030083b */ /* 0x0008640000000200 */
.L_x_122:
[----:B------:R-:W-:Y:S05]  /*76f0*/  BSYNC B1 ;  /* 0x0000000000017941 */ /* 0x000fea0003800000 */
.L_x_121:
[----:B----4-:R-:W-:Y:S05]  /*7700*/  VIADD R0, R34, 0x60 ;  /* 0x0000006022007836 */ /* 0x010fea0000000000 */
[----:B------:R-:W-:Y:S04]  /*7710*/  SHF.R.U32.HI R0, RZ, 0x15, R0 ;  /* 0x00000015ff007819 */ /* 0x000fe80000011600 */
[----:B------:R-:W-:Y:S11]  /*7720*/  LOP3.LUT P0, RZ, R0, 0x3, R65, 0x48, !PT ;  /* 0x0000000300ff7812 */ /* 0x000ff60007804841 */
[----:B------:R-:W-:Y:S02]  /*7730*/  @!UPT UIADD3 URZ, UPT, UPT, URZ, URZ, URZ ;  /* 0x000000fffffff290 */ /* 0x000fe4000fffe0ff */
[----:B------:R-:W-:Y:S05]  /*7740*/  @!P0 BRA `(.L_x_126) ;  /* 0x0000000000408947 */ /* 0x000fea0003800000 */
[----:B------:R-:W4:Y:S01]  /*7750*/  LDCU.64 UR8, c[0x4][0x70] ;  /* 0x01000e00ff0877ac */ /* 0x000f220008000a00 */
[----:B--2---:R-:W-:Y:S01]  /*7760*/  MOV R3, 0x0 ;  /* 0x0000000000037802 */ /* 0x004fe20000000f00 */
[----:B------:R-:W-:Y:S02]  /*7770*/  HFMA2 R12, -RZ, RZ, 0, 5.9604644775390625e-08 ;  /* 0x00000001ff0c7431 */ /* 0x000fe400000001ff */
[----:B------:R-:W-:Y:S02]  /*7780*/  IMAD.MOV.U32 R8, RZ, RZ, 0x192 ;  /* 0x00000192ff087424 */ /* 0x000fe400078e00ff */
[----:B------:R-:W-:Y:S01]  /*7790*/  IMAD.MOV.U32 R13, RZ, RZ, RZ ;  /* 0x000000ffff0d7224 */ /* 0x000fe200078e00ff */
[----:B------:R-:W2:Y:S01]  /*77a0*/  LDCU.64 UR6, c[0x4][0x78] ;  /* 0x01000f00ff0677ac */ /* 0x000ea20008000a00 */
[----:B------:R-:W1:Y:S01]  /*77b0*/  LDC.64 R2, c[0x4][R3] ;  /* 0x0100000003027b82 */ /* 0x000e620000000a00 */
[----:B------:R-:W5:Y:S01]  /*77c0*/  LDCU.64 UR4, c[0x4][0x10] ;  /* 0x01000200ff0477ac */ /* 0x000f620008000a00 */
[----:B----4-:R-:W-:Y:S01]  /*77d0*/  MOV R5, UR9 ;  /* 0x0000000900057c02 */ /* 0x010fe20008000f00 */
[----:B------:R-:W-:Y:S01]  /*77e0*/  IMAD.U32 R4, RZ, RZ, UR8 ;  /* 0x00000008ff047e24 */ /* 0x000fe2000f8e00ff */
[----:B--2---:R-:W-:Y:S01]  /*77f0*/  MOV R7, UR7 ;  /* 0x0000000700077c02 */ /* 0x004fe20008000f00 */
[----:B------:R-:W-:Y:S01]  /*7800*/  IMAD.U32 R6, RZ, RZ, UR6 ;  /* 0x00000006ff067e24 */ /* 0x000fe2000f8e00ff */
[----:B-----5:R-:W-:Y:S01]  /*7810*/  MOV R11, UR5 ;  /* 0x00000005000b7c02 */ /* 0x020fe20008000f00 */
[----:B------:R-:W-:Y:S02]  /*7820*/  IMAD.U32 R10, RZ, RZ, UR4 ;  /* 0x00000004ff0a7e24 */ /* 0x000fe4000f8e00ff */
[----:B------:R-:W-:Y:S07]  /*7830*/  LEPC R20, `(.L_x_126) ;  /* 0x000000001014794e */ /* 0x000fee0000000000 */
[----:B-1-3--:R-:W-:Y:S05]  /*7840*/  CALL.ABS.NOINC R2 ;  /* 0x0000000002007343 */ /* 0x00afea0003c00000 */
.L_x_126:
[----:B------:R-:W-:Y:S01]  /*7850*/  ISETP.NE.AND P0, PT, R72, RZ, PT ;  /* 0x000000ff4800720c */ /* 0x000fe20003f05270 */
[----:B------:R-:W-:Y:S05]  /*7860*/  WARPSYNC.ALL ;  /* 0x0000000000007948 */ /* 0x000fea0003800000 */
[----:B------:R-:W-:Y:S01]  /*7870*/  R2UR UR4, R34 ;  /* 0x00000000220472ca */ /* 0x000fe200000e0000 */
[--C-:B-1----:R-:W-:Y:S01]  /*7880*/  HADD2.F32 R20, -RZ, R40.reuse.H0_H0 ;  /* 0x20000028ff147230 */ /* 0x102fe20000004100 */
[----:B------:R-:W-:Y:S01]  /*7890*/  R2UR UR5, R79 ;  /* 0x000000004f0572ca */ /* 0x000fe200000e0000 */
[----:B------:R-:W-:Y:S01]  /*78a0*/  HADD2.F32 R36, -RZ, R40.H1_H1 ;  /* 0x30000028ff247230 */ /* 0x000fe20000004100 */
[----:B------:R-:W-:Y:S01]  /*78b0*/  BSSY.RECONVERGENT B0, `(.L_x_127) ;  /* 0x000004f000007945 */ /* 0x000fe20003800200 */
[--C-:B------:R-:W-:Y:S02]  /*78c0*/  HADD2.F32 R21, -RZ, R41.reuse.H0_H0 ;  /* 0x20000029ff157230 */ /* 0x100fe40000004100 */
[----:B------:R-:W-:Y:S02]  /*78d0*/  HADD2.F32 R38, -RZ, R41.H1_H1 ;  /* 0x30000029ff267230 */ /* 0x000fe40000004100 */
[--C-:B------:R-:W-:Y:S02]  /*78e0*/  HADD2.F32 R37, -RZ, R42.reuse.H0_H0 ;  /* 0x2000002aff257230 */ /* 0x100fe40000004100 */
[----:B------:R-:W-:Y:S02]  /*78f0*/  HADD2.F32 R40, -RZ, R42.H1_H1 ;  /* 0x3000002aff287230 */ /* 0x000fe40000004100 */
[----:B------:R-:W1:Y:S01]  /*7900*/  LDTM.16dp256bit.x4 R4, tmem[UR4+0x60] ;  /* 0x00006004000479ee */ /* 0x000e620008120000 */
[----:B------:R-:W-:Y:S01]  /*7910*/  NOP ;  /* 0x0000000000007918 */ /* 0x000fe20000000000 */
[----:B------:R-:W-:Y:S01]  /*7920*/  UIADD3 UR5, UPT, UPT, UR5, 0x110, URZ ;  /* 0x0000011005057890 */ /* 0x000fe2000fffe0ff */
[--C-:B------:R-:W-:Y:S02]  /*7930*/  HADD2.F32 R39, -RZ, R43.reuse.H0_H0 ;  /* 0x2000002bff277230 */ /* 0x100fe40000004100 */
[----:B------:R-:W-:Y:S01]  /*7940*/  HADD2.F32 R41, -RZ, R43.H1_H1 ;  /* 0x3000002bff297230 */ /* 0x000fe20000004100 */
[----:B------:R-:W-:Y:S01]  /*7950*/  UPRMT UR5, UR37, 0x654, UR5 ;  /* 0x0000065425057896 */ /* 0x000fe20008000005 */
[--C-:B------:R-:W-:Y:S02]  /*7960*/  HADD2.F32 R42, -RZ, R48.reuse.H0_H0 ;  /* 0x20000030ff2a7230 */ /* 0x100fe40000004100 */
[----:B------:R-:W-:Y:S02]  /*7970*/  HADD2.F32 R43, -RZ, R48.H1_H1 ;  /* 0x30000030ff2b7230 */ /* 0x000fe40000004100 */
[--C-:B------:R-:W-:Y:S02]  /*7980*/  HADD2.F32 R44, -RZ, R49.reuse.H0_H0 ;  /* 0x20000031ff2c7230 */ /* 0x100fe40000004100 */
[----:B------:R-:W-:Y:S02]  /*7990*/  HADD2.F32 R46, -RZ, R49.H1_H1 ;  /* 0x30000031ff2e7230 */ /* 0x000fe40000004100 */
[----:B-1----:R-:W-:Y:S01]  /*79a0*/  SYNCS.ARRIVE.TRANS64.RED.A1T0 RZ, [UR5], RZ ;  /* 0x000000ffffff79a7 */ /* 0x002fe20008100405 */
[--C-:B------:R-:W-:Y:S02]  /*79b0*/  HADD2.F32 R45, -RZ, R50.reuse.H0_H0 ;  /* 0x20000032ff2d7230 */ /* 0x100fe40000004100 */
[----:B------:R-:W-:Y:S02]  /*79c0*/  HADD2.F32 R48, -RZ, R50.H1_H1 ;  /* 0x30000032ff307230 */ /* 0x000fe40000004100 */
[--C-:B------:R-:W-:Y:S02]  /*79d0*/  HADD2.F32 R47, -RZ, R51.reuse.H0_H0 ;  /* 0x20000033ff2f7230 */ /* 0x100fe40000004100 */
[----:B------:R-:W-:Y:S02]  /*79e0*/  HADD2.F32 R50, -RZ, R51.H1_H1 ;  /* 0x30000033ff327230 */ /* 0x000fe40000004100 */
[C---:B------:R-:W-:Y:S01]  /*79f0*/  FMUL R4, R33.reuse, R4 ;  /* 0x0000000421047220 */ /* 0x040fe20000400000 */
[C---:B------:R-:W-:Y:S01]  /*7a00*/  FMUL R5, R33.reuse, R5 ;  /* 0x0000000521057220 */ /* 0x040fe20000400000 */
[C---:B------:R-:W-:Y:S01]  /*7a10*/  FMUL R6, R33.reuse, R6 ;  /* 0x0000000621067220 */ /* 0x040fe20000400000 */
[----:B------:R-:W-:Y:S01]  /*7a20*/  FMUL R7, R33, R7 ;  /* 0x0000000721077220 */ /* 0x000fe20000400000 */
[C---:B------:R-:W-:Y:S01]  /*7a30*/  FFMA R4, R35.reuse, R20, R4 ;  /* 0x0000001423047223 */ /* 0x040fe20000000004 */
[C---:B------:R-:W-:Y:S01]  /*7a40*/  FFMA R5, R35.reuse, R36, R5 ;  /* 0x0000002423057223 */ /* 0x040fe20000000005 */
[C---:B------:R-:W-:Y:S01]  /*7a50*/  FFMA R6, R35.reuse, R21, R6 ;  /* 0x0000001523067223 */ /* 0x040fe20000000006 */
[----:B------:R-:W-:Y:S01]  /*7a60*/  FFMA R7, R35, R38, R7 ;  /* 0x0000002623077223 */ /* 0x000fe20000000007 */
[C---:B------:R-:W-:Y:S01]  /*7a70*/  FMUL R8, R33.reuse, R8 ;  /* 0x0000000821087220 */ /* 0x040fe20000400000 */
[----:B------:R-:W-:Y:S01]  /*7a80*/  FMUL R9, R33, R9 ;  /* 0x0000000921097220 */ /* 0x000fe20000400000 */
[----:B---3--:R-:W-:Y:S01]  /*7a90*/  F2FP.F16.F32.PACK_AB R80, R5, R4 ;  /* 0x000000040550723e */ /* 0x008fe200000000ff */
[----:B------:R-:W-:Y:S01]  /*7aa0*/  FMUL R0, R33, R10 ;  /* 0x0000000a21007220 */ /* 0x000fe20000400000 */
[----:B------:R-:W-:Y:S01]  /*7ab0*/  F2FP.F16.F32.PACK_AB R81, R7, R6 ;  /* 0x000000060751723e */ /* 0x000fe200000000ff */
[C---:B------:R-:W-:Y:S01]  /*7ac0*/  FFMA R8, R35.reuse, R37, R8 ;  /* 0x0000002523087223 */ /* 0x040fe20000000008 */
[----:B------:R-:W-:Y:S01]  /*7ad0*/  FFMA R9, R35, R40, R9 ;  /* 0x0000002823097223 */ /* 0x000fe20000000009 */
[C---:B------:R-:W-:Y:S01]  /*7ae0*/  FMUL R2, R33.reuse, R11 ;  /* 0x0000000b21027220 */ /* 0x040fe20000400000 */
[C---:B--2---:R-:W-:Y:S01]  /*7af0*/  FMUL R3, R33.reuse, R12 ;  /* 0x0000000c21037220 */ /* 0x044fe20000400000 */
[----:B------:R-:W-:Y:S01]  /*7b00*/  FMUL R10, R33, R13 ;  /* 0x0000000d210a7220 */ /* 0x000fe20000400000 */
[----:B------:R-:W-:Y:S01]  /*7b10*/  FFMA R0, R35, R39, R0 ;  /* 0x0000002723007223 */ /* 0x000fe20000000000 */
        /* <DEDUP_REMOVED lines=40> */
.L_x_128:
[----:B------:R-:W-:Y:S05]  /*7da0*/  BSYNC.RECONVERGENT B0 ;  /* 0x0000000000007941 */ /* 0x000fea0003800200 */
.L_x_127:
[----:B------:R-:W-:Y:S01]  /*7db0*/  BAR.SYNC.DEFER_BLOCKING 0x1, 0x80 ;  /* 0x0042000000007b1d */ /* 0x000fe20000010000 */
[----:B------:R-:W-:Y:S01]  /*7dc0*/  UISETP.NE.AND UP0, UPT, UR49, -0x4, UPT ;  /* 0xfffffffc3100788c */ /* 0x000fe2000bf05270 */
[----:B------:R-:W-:Y:S08]  /*7dd0*/  IADD3 R0, PT, PT, R30, 0x1, RZ ;  /* 0x000000011e007810 */ /* 0x000ff00007ffe0ff */
[----:B------:R-:W-:Y:S05]  /*7de0*/  BRA.U !UP0, `(.L_x_129) ;  /* 0x0000000108287547 */ /* 0x000fea000b800000 */
[----:B------:R-:W-:Y:S01]  /*7df0*/  ISETP.NE.AND P0, PT, R76, RZ, PT ;  /* 0x000000ff4c00720c */ /* 0x000fe20003f05270 */
[----:B------:R-:W-:Y:S01]  /*7e00*/  IMAD.U32 R3, RZ, RZ, UR51 ;  /* 0x00000033ff037e24 */ /* 0x000fe2000f8e00ff */
[----:B------:R-:W-:Y:S01]  /*7e10*/  UIADD3 UR51, UPT, UPT, UR51, 0x1, URZ ;  /* 0x0000000133337890 */ /* 0x000fe2000fffe0ff */
[----:B------:R-:W-:Y:S03]  /*7e20*/  IMAD.U32 R2, RZ, RZ, UR37 ;  /* 0x00000025ff027e24 */ /* 0x000fe6000f8e00ff */
[----:B------:R-:W-:Y:S04]  /*7e30*/  UISETP.NE.AND UP0, UPT, UR51, 0x4, UPT ;  /* 0x000000043300788c */ /* 0x000fe8000bf05270 */
[----:B------:R-:W-:Y:S03]  /*7e40*/  USEL UR51, UR51, URZ, UP0 ;  /* 0x000000ff33337287 */ /* 0x000fe60008000000 */
[----:B------:R-:W-:Y:S05]  /*7e50*/  @P0 LEA R3, R3, UR48, 0x3 ;  /* 0x0000003003030c11 */ /* 0x000fea000f8e18ff */
[----:B------:R-:W-:Y:S05]  /*7e60*/  @P0 VIADD R3, R3, 0xa0 ;  /* 0x000000a003030836 */ /* 0x000fea0000000000 */
[----:B------:R-:W-:Y:S04]  /*7e70*/  @P0 PRMT R2, R2, 0x654, R3 ;  /* 0x0000065402020816 */ /* 0x000fe80000000003 */
[----:B------:R2:W-:Y:S03]  /*7e80*/  @P0 SYNCS.ARRIVE.TRANS64.RED.A1T0 RZ, [R2+URZ], RZ ;  /* 0x000000ff02ff09a7 */ /* 0x0005e600081004ff */
.L_x_129:
[----:B------:R-:W-:Y:S01]  /*7e90*/  ISETP.NE.AND P2, PT, R73, RZ, PT ;  /* 0x000000ff4900720c */ /* 0x000fe20003f45270 */
[----:B------:R-:W-:Y:S01]  /*7ea0*/  UIADD3 UR49, UPT, UPT, UR49, 0x4, URZ ;  /* 0x0000000431317890 */ /* 0x000fe2000fffe0ff */
[----:B------:R-:W-:Y:S01]  /*7eb0*/  ISETP.NE.AND P0, PT, R75, 0x2, PT ;  /* 0x000000024b00780c */ /* 0x000fe20003f05270 */
[----:B------:R-:W-:Y:S01]  /*7ec0*/  IMAD.IADD R20, R29, 0x1, R58 ;  /* 0x000000011d147824 */ /* 0x000fe200078e023a */
[----:B------:R-:W-:Y:S01]  /*7ed0*/  ISETP.NE.AND P1, PT, R0, 0x4, PT ;  /* 0x000000040000780c */ /* 0x000fe20003f25270 */
[----:B------:R-:W-:Y:S01]  /*7ee0*/  IMAD.IADD R21, R31, 0x1, R60 ;  /* 0x000000011f157824 */ /* 0x000fe200078e023c */
[----:B------:R-:W-:Y:S02]  /*7ef0*/  SEL R3, RZ, 0x1, P0 ;  /* 0x00000001ff037807 */ /* 0x000fe40000000000 */
[----:B--2---:R-:W-:Y:S02]  /*7f00*/  SEL R2, RZ, 0x1, P1 ;  /* 0x00000001ff027807 */ /* 0x004fe40000800000 */
[----:B------:R-:W-:Y:S02]  /*7f10*/  LOP3.LUT R68, R68, R3, RZ, 0x3c, !PT ;  /* 0x0000000344447212 */ /* 0x000fe400078e3cff */
[----:B------:R-:W-:Y:S02]  /*7f20*/  LOP3.LUT R69, R69, R2, RZ, 0x3c, !PT ;  /* 0x0000000245457212 */ /* 0x000fe400078e3cff */
[----:B------:R-:W-:Y:S02]  /*7f30*/  @P2 R2UR UR36, R67 ;  /* 0x00000000432422ca */ /* 0x000fe400000e0000 */
[----:B------:R-:W-:Y:S02]  /*7f40*/  SEL R75, R75, RZ, P0 ;  /* 0x000000ff4b4b7207 */ /* 0x000fe40000000000 */
[----:B------:R-:W-:Y:S01]  /*7f50*/  SEL R30, R0, RZ, P1 ;  /* 0x000000ff001e7207 */ /* 0x000fe20000800000 */
[----:B------:R-:W-:Y:S10]  /*7f60*/  @P2 BRA `(.L_x_130) ;  /* 0xffffffd000182947 */ /* 0x000ff4000383ffff */
[----:B------:R-:W-:-:S09]  /*7f70*/  UISETP.NE.AND UP0, UPT, UR50, URZ, UPT ;  /* 0x000000ff3200728c */ /* 0x000fd2000bf05270 */
[----:B------:R-:W-:Y:S05]  /*7f80*/  BRA.U !UP0, `(.L_x_131) ;  /* 0x0000000108487547 */ /* 0x000fea000b800000 */
[----:B------:R-:W2:Y:S02]  /*7f90*/  LDCU.64 UR4, c[0x0][0x890] ;  /* 0x00011200ff0477ac */ /* 0x000ea40008000a00 */
[----:B--2---:R-:W-:-:S04]  /*7fa0*/  UISETP.NE.U32.AND UP0, UPT, UR4, URZ, UPT ;  /* 0x000000ff0400728c */ /* 0x004fc8000bf05070 */
[----:B------:R-:W-:-:S09]  /*7fb0*/  UISETP.NE.AND.EX UP0, UPT, UR5, URZ, UPT, UP0 ;  /* 0x000000ff0500728c */ /* 0x000fd2000bf05300 */
[----:B------:R-:W-:Y:S05]  /*7fc0*/  BRA.U UP0, `(.L_x_132) ;  /* 0x00000001000c7547 */ /* 0x000fea000b800000 */
[----:B------:R-:W-:-:S13]  /*7fd0*/  FSETP.NEU.AND P0, PT, R35, RZ, PT ;  /* 0x000000ff2300720b */ /* 0x000fda0003f0d000 */
[----:B------:R-:W-:Y:S05]  /*7fe0*/  @!P0 EXIT ;  /* 0x000000000000894d */ /* 0x000fea0003800000 */
[----:B------:R-:W-:Y:S05]  /*7ff0*/  BRA `(.L_x_131) ;  /* 0x00000000002c7947 */ /* 0x000fea0003800000 */
.L_x_132:
[----:B------:R-:W-:Y:S01]  /*8000*/  ISETP.NE.AND P0, PT, R74, RZ, PT ;  /* 0x000000ff4a00720c */ /* 0x000fe20003f05270 */
[----:B------:R-:W-:-:S12]  /*8010*/  BSSY.RECONVERGENT B0, `(.L_x_131) ;  /* 0x0000009000007945 */ /* 0x000fd80003800200 */
[----:B------:R-:W-:Y:S05]  /*8020*/  @P0 BRA `(.L_x_133) ;  /* 0x0000000000140947 */ /* 0x000fea0003800000 */
[----:B------:R-:W2:Y:S02]  /*8030*/  LDCU.64 UR4, c[0x0][0x888] ;  /* 0x00011100ff0477ac */ /* 0x000ea40008000a00 */
[----:B--2---:R-:W-:-:S04]  /*8040*/  ISETP.NE.U32.AND P0, PT, RZ, UR4, PT ;  /* 0x00000004ff007c0c */ /* 0x004fc8000bf05070 */
[----:B------:R-:W-:-:S13]  /*8050*/  ISETP.NE.AND.EX P0, PT, RZ, UR5, PT, P0 ;  /* 0x00000005ff007c0c */ /* 0x000fda000bf05300 */
[----:B------:R-:W-:Y:S05]  /*8060*/  @!P0 EXIT ;  /* 0x000000000000894d */ /* 0x000fea0003800000 */
[----:B------:R-:W-:Y:S05]  /*8070*/  BRA `(.L_x_134) ;  /* 0x0000000000087947 */ /* 0x000fea0003800000 */
.L_x_133:
[----:B------:R-:W-:-:S13]  /*8080*/  FSETP.NEU.AND P0, PT, R35, RZ, PT ;  /* 0x000000ff2300720b */ /* 0x000fda0003f0d000 */
[----:B------:R-:W-:Y:S05]  /*8090*/  @!P0 EXIT ;  /* 0x000000000000894d */ /* 0x000fea0003800000 */
.L_x_134:
[----:B------:R-:W-:Y:S05]  /*80a0*/  BSYNC.RECONVERGENT B0 ;  /* 0x0000000000007941 */ /* 0x000fea0003800200 */
.L_x_131:
[----:B------:R-:W-:Y:S01]  /*80b0*/  ULEA UR4, UR51, UR48, 0x3 ;  /* 0x0000003033047291 */ /* 0x000fe2000f8e18ff */
[----:B------:R-:W-:-:S04]  /*80c0*/  DEPBAR.LE SB0, 0x0 ;  /* 0x000080000000791a */ /* 0x000fc80000000000 */
[----:B------:R-:W-:-:S04]  /*80d0*/  UIADD3 UR4, UPT, UPT, UR4, 0xa0, URZ ;  /* 0x000000a004047890 */ /* 0x000fc8000fffe0ff */
[----:B------:R-:W-:-:S09]  /*80e0*/  UPRMT UR4, UR37, 0x654, UR4 ;  /* 0x0000065425047896 */ /* 0x000fd20008000004 */
[----:B------:R-:W-:Y:S01]  /*80f0*/  SYNCS.ARRIVE.TRANS64.RED.A1T0 RZ, [UR4], RZ ;  /* 0x000000ffffff79a7 */ /* 0x000fe20008100404 */
[----:B------:R-:W-:Y:S05]  /*8100*/  EXIT ;  /* 0x000000000000794d */ /* 0x000fea0003800000 */
.L_x_19:
[----:B--2---:R2:W1:Y:S02]  /*8110*/  SYNCS.PHASECHK.TRANS64.TRYWAIT P0, [R3+URZ+0x140], R2 ;  /* 0x00014002030075a7 */ /* 0x00446400080011ff */
[----:B-1----:R-:W-:Y:S05]  /*8120*/  @!P0 NANOSLEEP.SYNCS 0x989680 ;  /* 0x009896800000895d */ /* 0x002fea0003900000 */
[----:B------:R-:W1:Y:S02]  /*8130*/  @!P0 SYNCS.PHASECHK.TRANS64 P0, [R3+URZ+0x140], R2 ;  /* 0x00014002030085a7 */ /* 0x000e6400080010ff */
[----:B-1----:R-:W-:Y:S05]  /*8140*/  @!P0 BRA `(.L_x_19) ;  /* 0xfffffffc00f08947 */ /* 0x002fea000383ffff */
[----:B------:R-:W-:Y:S05]  /*8150*/  BRA `(.L_x_135) ;  /* 0xffffff9400447947 */ /* 0x000fea000383ffff */
.L_x_22:
[----:B-1----:R-:W-:-:S07]  /*8160*/  MOV R2, UR33 ;  /* 0x0000002100027c02 */ /* 0x002fce0008000f00 */
.L_x_136:
[----:B-1----:R1:W2:Y:S02]  /*8170*/  SYNCS.PHASECHK.TRANS64.TRYWAIT P0, [R2+URZ+0x40], R5 ;  /* 0x00004005020075a7 */ /* 0x0022a400080011ff */
[----:B--2---:R-:W-:Y:S05]  /*8180*/  @!P0 NANOSLEEP.SYNCS 0x989680 ;  /* 0x009896800000895d */ /* 0x004fea0003900000 */
[----:B------:R-:W2:Y:S02]  /*8190*/  @!P0 SYNCS.PHASECHK.TRANS64 P0, [R2+URZ+0x40], R5 ;  /* 0x00004005020085a7 */ /* 0x000ea400080010ff */
[----:B--2---:R-:W-:Y:S05]  /*81a0*/  @!P0 BRA `(.L_x_136) ;  /* 0xfffffffc00f08947 */ /* 0x004fea000383ffff */
[----:B------:R-:W-:Y:S05]  /*81b0*/  BRA `(.L_x_21) ;  /* 0xffffff9400947947 */ /* 0x000fea000383ffff */
.L_x_28:
[----:B-1----:R-:W-:-:S07]  /*81c0*/  MOV R2, UR17 ;  /* 0x0000001100027c02 */ /* 0x002fce0008000f00 */
.L_x_137:
[----:B-1----:R1:W2:Y:S02]  /*81d0*/  SYNCS.PHASECHK.TRANS64.TRYWAIT P0, [R2+URZ+0x40], R5 ;  /* 0x00004005020075a7 */ /* 0x0022a400080011ff */
[----:B--2---:R-:W-:Y:S05]  /*81e0*/  @!P0 NANOSLEEP.SYNCS 0x989680 ;  /* 0x009896800000895d */ /* 0x004fea0003900000 */
[----:B------:R-:W2:Y:S02]  /*81f0*/  @!P0 SYNCS.PHASECHK.TRANS64 P0, [R2+URZ+0x40], R5 ;  /* 0x00004005020085a7 */ /* 0x000ea400080010ff */
[----:B--2---:R-:W-:Y:S05]  /*8200*/  @!P0 BRA `(.L_x_137) ;  /* 0xfffffffc00f08947 */ /* 0x004fea000383ffff */
[----:B------:R-:W-:Y:S05]  /*8210*/  BRA `(.L_x_27) ;  /* 0xffffff98003c7947 */ /* 0x000fea000383ffff */
.L_x_32:
[----:B-1----:R1:W2:Y:S02]  /*8220*/  SYNCS.PHASECHK.TRANS64.TRYWAIT P0, [R2+URZ+0xd0], R3 ;  /* 0x0000d003020075a7 */ /* 0x0022a400080011ff */
[----:B--2---:R-:W-:Y:S05]  /*8230*/  @!P0 NANOSLEEP.SYNCS 0x989680 ;  /* 0x009896800000895d */ /* 0x004fea0003900000 */
[----:B------:R-:W2:Y:S02]  /*8240*/  @!P0 SYNCS.PHASECHK.TRANS64 P0, [R2+URZ+0xd0], R3 ;  /* 0x0000d003020085a7 */ /* 0x000ea400080010ff */
[----:B--2---:R-:W-:Y:S05]  /*8250*/  @!P0 BRA `(.L_x_32) ;  /* 0xfffffffc00f08947 */ /* 0x004fea000383ffff */
[----:B------:R-:W-:Y:S05]  /*8260*/  BRA `(.L_x_138) ;  /* 0xffffff9800cc7947 */ /* 0x000fea000383ffff */
.L_x_36:
[----:B----4-:R-:W-:-:S07]  /*8270*/  MOV R0, UR5 ;  /* 0x0000000500007c02 */ /* 0x010fce0008000f00 */
.L_x_139:
[----:B-1----:R1:W2:Y:S02]  /*8280*/  SYNCS.PHASECHK.TRANS64.TRYWAIT P0, [R0+URZ], R3 ;  /* 0x00000003000075a7 */ /* 0x0022a400080011ff */
[----:B--2---:R-:W-:Y:S05]  /*8290*/  @!P0 NANOSLEEP.SYNCS 0x989680 ;  /* 0x009896800000895d */ /* 0x004fea0003900000 */
[----:B------:R-:W2:Y:S02]  /*82a0*/  @!P0 SYNCS.PHASECHK.TRANS64 P0, [R0+URZ], R3 ;  /* 0x00000003000085a7 */ /* 0x000ea400080010ff */
[----:B--2---:R-:W-:Y:S05]  /*82b0*/  @!P0 BRA `(.L_x_139) ;  /* 0xfffffffc00f08947 */ /* 0x004fea000383ffff */
[----:B------:R-:W-:Y:S05]  /*82c0*/  BRA `(.L_x_140) ;  /* 0xffffffa0003c7947 */ /* 0x000fea000383ffff */
.L_x_37:
[----:B----4-:R-:W-:-:S07]  /*82d0*/  MOV R0, UR5 ;  /* 0x0000000500007c02 */ /* 0x010fce0008000f00 */
.L_x_141:
[----:B-1----:R1:W2:Y:S02]  /*82e0*/  SYNCS.PHASECHK.TRANS64.TRYWAIT P0, [R0+URZ], R3 ;  /* 0x00000003000075a7 */ /* 0x0022a400080011ff */
[----:B--2---:R-:W-:Y:S05]  /*82f0*/  @!P0 NANOSLEEP.SYNCS 0x989680 ;  /* 0x009896800000895d */ /* 0x004fea0003900000 */
[----:B------:R-:W2:Y:S02]  /*8300*/  @!P0 SYNCS.PHASECHK.TRANS64 P0, [R0+URZ], R3 ;  /* 0x00000003000085a7 */ /* 0x000ea400080010ff */
[----:B--2---:R-:W-:Y:S05]  /*8310*/  @!P0 BRA `(.L_x_141) ;  /* 0xfffffffc00f08947 */ /* 0x004fea000383ffff */
[----:B------:R-:W-:Y:S05]  /*8320*/  BRA `(.L_x_142) ;  /* 0xffffffa000487947 */ /* 0x000fea000383ffff */
.L_x_38:
[----:B----4-:R-:W-:-:S07]  /*8330*/  MOV R0, UR5 ;  /* 0x0000000500007c02 */ /* 0x010fce0008000f00 */
.L_x_143:
[----:B-1----:R1:W2:Y:S02]  /*8340*/  SYNCS.PHASECHK.TRANS64.TRYWAIT P0, [R0+URZ], R3 ;  /* 0x00000003000075a7 */ /* 0x0022a400080011ff */
[----:B--2---:R-:W-:Y:S05]  /*8350*/  @!P0 NANOSLEEP.SYNCS 0x989680 ;  /* 0x009896800000895d */ /* 0x004fea0003900000 */
[----:B------:R-:W2:Y:S02]  /*8360*/  @!P0 SYNCS.PHASECHK.TRANS64 P0, [R0+URZ], R3 ;  /* 0x00000003000085a7 */ /* 0x000ea400080010ff */
[----:B--2---:R-:W-:Y:S05]  /*8370*/  @!P0 BRA `(.L_x_143) ;  /* 0xfffffffc00f08947 */ /* 0x004fea000383ffff */
[----:B------:R-:W-:Y:S05]  /*8380*/  BRA `(.L_x_144) ;  /* 0xffffffa000547947 */ /* 0x000fea000383ffff */
.L_x_39:
[----:B----4-:R-:W-:-:S07]  /*8390*/  MOV R0, UR5 ;  /* 0x0000000500007c02 */ /* 0x010fce0008000f00 */
.L_x_145:
[----:B-1----:R1:W2:Y:S02]  /*83a0*/  SYNCS.PHASECHK.TRANS64.TRYWAIT P0, [R0+URZ], R3 ;  /* 0x00000003000075a7 */ /* 0x0022a400080011ff */
[----:B--2---:R-:W-:Y:S05]  /*83b0*/  @!P0 NANOSLEEP.SYNCS 0x989680 ;  /* 0x009896800000895d */ /* 0x004fea0003900000 */
[----:B------:R-:W2:Y:S02]  /*83c0*/  @!P0 SYNCS.PHASECHK.TRANS64 P0, [R0+URZ], R3 ;  /* 0x00000003000085a7 */ /* 0x000ea400080010ff */
[----:B--2---:R-:W-:Y:S05]  /*83d0*/  @!P0 BRA `(.L_x_145) ;  /* 0xfffffffc00f08947 */ /* 0x004fea000383ffff */
[----:B------:R-:W-:Y:S05]  /*83e0*/  BRA `(.L_x_146) ;  /* 0xffffffa000607947 */ /* 0x000fea000383ffff */
.L_x_40:
[----:B----4-:R-:W-:-:S07]  /*83f0*/  MOV R0, UR5 ;  /* 0x0000000500007c02 */ /* 0x010fce0008000f00 */
.L_x_147:
[----:B-1----:R1:W2:Y:S02]  /*8400*/  SYNCS.PHASECHK.TRANS64.TRYWAIT P0, [R0+URZ], R3 ;  /* 0x00000003000075a7 */ /* 0x0022a400080011ff */
[----:B--2---:R-:W-:Y:S05]  /*8410*/  @!P0 NANOSLEEP.SYNCS 0x989680 ;  /* 0x009896800000895d */ /* 0x004fea0003900000 */
[----:B------:R-:W2:Y:S02]  /*8420*/  @!P0 SYNCS.PHASECHK.TRANS64 P0, [R0+URZ], R3 ;  /* 0x00000003000085a7 */ /* 0x000ea400080010ff */
[----:B--2---:R-:W-:Y:S05]  /*8430*/  @!P0 BRA `(.L_x_147) ;  /* 0xfffffffc00f08947 */ /* 0x004fea000383ffff */
[----:B------:R-:W-:Y:S05]  /*8440*/  BRA `(.L_x_148) ;  /* 0xffffffa0006c7947 */ /* 0x000fea000383ffff */
.L_x_41:
[----:B----4-:R-:W-:-:S07]  /*8450*/  MOV R0, UR5 ;  /* 0x0000000500007c02 */ /* 0x010fce0008000f00 */
.L_x_149:
[----:B-1----:R1:W2:Y:S02]  /*8460*/  SYNCS.PHASECHK.TRANS64.TRYWAIT P0, [R0+URZ], R3 ;  /* 0x00000003000075a7 */ /* 0x0022a400080011ff */
[----:B--2---:R-:W-:Y:S05]  /*8470*/  @!P0 NANOSLEEP.SYNCS 0x989680 ;  /* 0x009896800000895d */ /* 0x004fea0003900000 */
[----:B------:R-:W2:Y:S02]  /*8480*/  @!P0 SYNCS.PHASECHK.TRANS64 P0, [R0+URZ], R3 ;  /* 0x00000003000085a7 */ /* 0x000ea400080010ff */
[----:B--2---:R-:W-:Y:S05]  /*8490*/  @!P0 BRA `(.L_x_149) ;  /* 0xfffffffc00f08947 */ /* 0x004fea000383ffff */
[----:B------:R-:W-:Y:S05]  /*84a0*/  BRA `(.L_x_150) ;  /* 0xffffffa000787947 */ /* 0x000fea000383ffff */
.L_x_42:
[----:B----4-:R-:W-:-:S07]  /*84b0*/  MOV R0, UR5 ;  /* 0x0000000500007c02 */ /* 0x010fce0008000f00 */
.L_x_151:
[----:B-1----:R1:W2:Y:S02]  /*84c0*/  SYNCS.PHASECHK.TRANS64.TRYWAIT P0, [R0+URZ], R3 ;  /* 0x00000003000075a7 */ /* 0x0022a400080011ff */
[----:B--2---:R-:W-:Y:S05]  /*84d0*/  @!P0 NANOSLEEP.SYNCS 0x989680 ;  /* 0x009896800000895d */ /* 0x004fea0003900000 */
[----:B------:R-:W2:Y:S02]  /*84e0*/  @!P0 SYNCS.PHASECHK.TRANS64 P0, [R0+URZ], R3 ;  /* 0x00000003000085a7 */ /* 0x000ea400080010ff */
[----:B--2---:R-:W-:Y:S05]  /*84f0*/  @!P0 BRA `(.L_x_151) ;  /* 0xfffffffc00f08947 */ /* 0x004fea000383ffff */
[----:B------:R-:W-:Y:S05]  /*8500*/  BRA `(.L_x_152) ;  /* 0xffffffa000847947 */ /* 0x000fea000383ffff */
.L_x_45:
[----:B-1----:R1:W2:Y:S02]  /*8510*/  SYNCS.PHASECHK.TRANS64.TRYWAIT P0, [R0+URZ+0x130], R5 ;  /* 0x00013005000075a7 */ /* 0x0022a400080011ff */
[----:B--2---:R-:W-:Y:S05]  /*8520*/  @!P0 NANOSLEEP.SYNCS 0x989680 ;  /* 0x009896800000895d */ /* 0x004fea0003900000 */
[----:B------:R-:W2:Y:S02]  /*8530*/  @!P0 SYNCS.PHASECHK.TRANS64 P0, [R0+URZ+0x130], R5 ;  /* 0x00013005000085a7 */ /* 0x000ea400080010ff */
[----:B--2---:R-:W-:Y:S05]  /*8540*/  @!P0 BRA `(.L_x_45) ;  /* 0xfffffffc00f08947 */ /* 0x004fea000383ffff */
[----:B------:R-:W-:Y:S05]  /*8550*/  BRA `(.L_x_153) ;  /* 0xffffffa000e07947 */ /* 0x000fea000383ffff */
.L_x_46:
[----:B------:R-:W-:-:S07]  /*8560*/  MOV R0, UR5 ;  /* 0x0000000500007c02 */ /* 0x000fce0008000f00 */
.L_x_154:
[----:B-1----:R1:W2:Y:S02]  /*8570*/  SYNCS.PHASECHK.TRANS64.TRYWAIT P0, [R0+URZ+0xe0], R5 ;  /* 0x0000e005000075a7 */ /* 0x0022a400080011ff */
[----:B--2---:R-:W-:Y:S05]  /*8580*/  @!P0 NANOSLEEP.SYNCS 0x989680 ;  /* 0x009896800000895d */ /* 0x004fea0003900000 */
[----:B------:R-:W2:Y:S02]  /*8590*/  @!P0 SYNCS.PHASECHK.TRANS64 P0, [R0+URZ+0xe0], R5 ;  /* 0x0000e005000085a7 */ /* 0x000ea400080010ff */
[----:B--2---:R-:W-:Y:S05]  /*85a0*/  @!P0 BRA `(.L_x_154) ;  /* 0xfffffffc00f08947 */ /* 0x004fea000383ffff */
[----:B------:R-:W-:Y:S05]  /*85b0*/  BRA `(.L_x_155) ;  /* 0xffffffa000f07947 */ /* 0x000fea000383ffff */
.L_x_47:
[----:B-1----:R1:W2:Y:S02]  /*85c0*/  SYNCS.PHASECHK.TRANS64.TRYWAIT P1, [R0+URZ+0xd0], R5 ;  /* 0x0000d005000075a7 */ /* 0x0022a400080211ff */
[----:B--2---:R-:W-:Y:S05]  /*85d0*/  @!P1 NANOSLEEP.SYNCS 0x989680 ;  /* 0x009896800000995d */ /* 0x004fea0003900000 */
[----:B------:R-:W2:Y:S02]  /*85e0*/  @!P1 SYNCS.PHASECHK.TRANS64 P1, [R0+URZ+0xd0], R5 ;  /* 0x0000d005000095a7 */ /* 0x000ea400080210ff */
[----:B--2---:R-:W-:Y:S05]  /*85f0*/  @!P1 BRA `(.L_x_47) ;  /* 0xfffffffc00f09947 */ /* 0x004fea000383ffff */
[----:B------:R-:W-:Y:S05]  /*8600*/  BRA `(.L_x_156) ;  /* 0xffffffa400207947 */ /* 0x000fea000383ffff */
.L_x_50:
[----:B------:R-:W-:-:S07]  /*8610*/  MOV R0, UR5 ;  /* 0x0000000500007c02 */ /* 0x000fce0008000f00 */
.L_x_157:
[----:B-1----:R1:W2:Y:S02]  /*8620*/  SYNCS.PHASECHK.TRANS64.TRYWAIT P0, [R0+URZ+0xe0], R3 ;  /* 0x0000e003000075a7 */ /* 0x0022a400080011ff */
[----:B--2---:R-:W-:Y:S05]  /*8630*/  @!P0 NANOSLEEP.SYNCS 0x989680 ;  /* 0x009896800000895d */ /* 0x004fea0003900000 */
[----:B------:R-:W2:Y:S02]  /*8640*/  @!P0 SYNCS.PHASECHK.TRANS64 P0, [R0+URZ+0xe0], R3 ;  /* 0x0000e003000085a7 */ /* 0x000ea400080010ff */
[----:B--2---:R-:W-:Y:S05]  /*8650*/  @!P0 BRA `(.L_x_157) ;  /* 0xfffffffc00f08947 */ /* 0x004fea000383ffff */
[----:B------:R-:W-:Y:S05]  /*8660*/  BRA `(.L_x_49) ;  /* 0xffffffa400747947 */ /* 0x000fea000383ffff */
.L_x_57:
[----:B-1----:R1:W2:Y:S02]  /*8670*/  SYNCS.PHASECHK.TRANS64.TRYWAIT P1, [R0+URZ+0xd0], R5 ;  /* 0x0000d005000075a7 */ /* 0x0022a400080211ff */
[----:B--2---:R-:W-:Y:S05]  /*8680*/  @!P1 NANOSLEEP.SYNCS 0x989680 ;  /* 0x009896800000995d */ /* 0x004fea0003900000 */
[----:B------:R-:W2:Y:S02]  /*8690*/  @!P1 SYNCS.PHASECHK.TRANS64 P1, [R0+URZ+0xd0], R5 ;  /* 0x0000d005000095a7 */ /* 0x000ea400080210ff */
[----:B--2---:R-:W-:Y:S05]  /*86a0*/  @!P1 BRA `(.L_x_57) ;  /* 0xfffffffc00f09947 */ /* 0x004fea000383ffff */
[----:B------:R-:W-:Y:S05]  /*86b0*/  BRA `(.L_x_158) ;  /* 0xffffffa800e07947 */ /* 0x000fea000383ffff */
.L_x_58:
[----:B------:R-:W-:-:S07]  /*86c0*/  MOV R3, UR7 ;  /* 0x0000000700037c02 */ /* 0x000fce0008000f00 */
.L_x_159:
[----:B-1----:R1:W2:Y:S02]  /*86d0*/  SYNCS.PHASECHK.TRANS64.TRYWAIT P0, [R3+URZ+0x110], R0 ;  /* 0x00011000030075a7 */ /* 0x0022a400080011ff */
[----:B--2---:R-:W-:Y:S05]  /*86e0*/  @!P0 NANOSLEEP.SYNCS 0x989680 ;  /* 0x009896800000895d */ /* 0x004fea0003900000 */
[----:B------:R-:W2:Y:S02]  /*86f0*/  @!P0 SYNCS.PHASECHK.TRANS64 P0, [R3+URZ+0x110], R0 ;  /* 0x00011000030085a7 */ /* 0x000ea400080010ff */
[----:B--2---:R-:W-:Y:S05]  /*8700*/  @!P0 BRA `(.L_x_159) ;  /* 0xfffffffc00f08947 */ /* 0x004fea000383ffff */
[----:B------:R-:W-:Y:S05]  /*8710*/  BRA `(.L_x_160) ;  /* 0xffffffac00307947 */ /* 0x000fea000383ffff */
.L_x_61:
[----:B------:R-:W-:Y:S07]  /*8720*/  MOV R0, UR6 ;  /* 0x0000000600007c02 */ /* 0x000fee0008000f00 */
.L_x_161:
[----:B-1----:R1:W2:Y:S02]  /*8730*/  SYNCS.PHASECHK.TRANS64.TRYWAIT P0, [R0+URZ], R3 ;  /* 0x00000003000075a7 */ /* 0x0022a400080011ff */
[----:B--2---:R-:W-:Y:S05]  /*8740*/  @!P0 NANOSLEEP.SYNCS 0x989680 ;  /* 0x009896800000895d */ /* 0x004fea0003900000 */
[----:B------:R-:W2:Y:S02]  /*8750*/  @!P0 SYNCS.PHASECHK.TRANS64 P0, [R0+URZ], R3 ;  /* 0x00000003000085a7 */ /* 0x000ea400080010ff */
[----:B--2---:R-:W-:Y:S05]  /*8760*/  @!P0 BRA `(.L_x_161) ;  /* 0xfffffffc00f08947 */ /* 0x004fea000383ffff */
[----:B------:R-:W-:Y:S05]  /*8770*/  BRA `(.L_x_60) ;  /* 0xffffffac004c7947 */ /* 0x000fea000383ffff */
.L_x_64:
[----:B------:R-:W-:-:S07]  /*8780*/  MOV R0, UR6 ;  /* 0x0000000600007c02 */ /* 0x000fce0008000f00 */
.L_x_162:
[----:B--2---:R2:W4:Y:S02]  /*8790*/  SYNCS.PHASECHK.TRANS64.TRYWAIT P0, [R0+URZ], R3 ;  /* 0x00000003000075a7 */ /* 0x00452400080011ff */
[----:B----4-:R-:W-:Y:S05]  /*87a0*/  @!P0 NANOSLEEP.SYNCS 0x989680 ;  /* 0x009896800000895d */ /* 0x010fea0003900000 */
[----:B------:R-:W4:Y:S02]  /*87b0*/  @!P0 SYNCS.PHASECHK.TRANS64 P0, [R0+URZ], R3 ;  /* 0x00000003000085a7 */ /* 0x000f2400080010ff */
[----:B----4-:R-:W-:Y:S05]  /*87c0*/  @!P0 BRA `(.L_x_162) ;  /* 0xfffffffc00f08947 */ /* 0x010fea000383ffff */
[----:B------:R-:W-:Y:S05]  /*87d0*/  BRA `(.L_x_163) ;  /* 0xffffffb000287947 */ /* 0x000fea000383ffff */
.L_x_65:
[----:B------:R-:W-:-:S07]  /*87e0*/  MOV R0, UR6 ;  /* 0x0000000600007c02 */ /* 0x000fce0008000f00 */
.L_x_164:
[----:B-1----:R1:W2:Y:S02]  /*87f0*/  SYNCS.PHASECHK.TRANS64.TRYWAIT P0, [R0+URZ], R3 ;  /* 0x00000003000075a7 */ /* 0x0022a400080011ff */
[----:B--2---:R-:W-:Y:S05]  /*8800*/  @!P0 NANOSLEEP.SYNCS 0x989680 ;  /* 0x009896800000895d */ /* 0x004fea0003900000 */
[----:B------:R-:W2:Y:S02]  /*8810*/  @!P0 SYNCS.PHASECHK.TRANS64 P0, [R0+URZ], R3 ;  /* 0x00000003000085a7 */ /* 0x000ea400080010ff */
[----:B--2---:R-:W-:Y:S05]  /*8820*/  @!P0 BRA `(.L_x_164) ;  /* 0xfffffffc00f08947 */ /* 0x004fea000383ffff */
[----:B------:R-:W-:Y:S05]  /*8830*/  BRA `(.L_x_165) ;  /* 0xffffffb000347947 */ /* 0x000fea000383ffff */
.L_x_66:
[----:B------:R-:W-:-:S07]  /*8840*/  MOV R0, UR6 ;  /* 0x0000000600007c02 */ /* 0x000fce0008000f00 */
.L_x_166:
[----:B-1----:R1:W2:Y:S02]  /*8850*/  SYNCS.PHASECHK.TRANS64.TRYWAIT P0, [R0+URZ], R3 ;  /* 0x00000003000075a7 */ /* 0x0022a400080011ff */
[----:B--2---:R-:W-:Y:S05]  /*8860*/  @!P0 NANOSLEEP.SYNCS 0x989680 ;  /* 0x009896800000895d */ /* 0x004fea0003900000 */
[----:B------:R-:W2:Y:S02]  /*8870*/  @!P0 SYNCS.PHASECHK.TRANS64 P0, [R0+URZ], R3 ;  /* 0x00000003000085a7 */ /* 0x000ea400080010ff */
[----:B--2---:R-:W-:Y:S05]  /*8880*/  @!P0 BRA `(.L_x_166) ;  /* 0xfffffffc00f08947 */ /* 0x004fea000383ffff */
[----:B------:R-:W-:Y:S05]  /*8890*/  BRA `(.L_x_167) ;  /* 0xffffffb000407947 */ /* 0x000fea000383ffff */
.L_x_67:
[----:B------:R-:W-:-:S07]  /*88a0*/  MOV R0, UR7 ;  /* 0x0000000700007c02 */ /* 0x000fce0008000f00 */
.L_x_168:
[----:B-1----:R1:W2:Y:S02]  /*88b0*/  SYNCS.PHASECHK.TRANS64.TRYWAIT P0, [R0+URZ], R3 ;  /* 0x00000003000075a7 */ /* 0x0022a400080011ff */
[----:B--2---:R-:W-:Y:S05]  /*88c0*/  @!P0 NANOSLEEP.SYNCS 0x989680 ;  /* 0x009896800000895d */ /* 0x004fea0003900000 */
[----:B------:R-:W2:Y:S02]  /*88d0*/  @!P0 SYNCS.PHASECHK.TRANS64 P0, [R0+URZ], R3 ;  /* 0x00000003000085a7 */ /* 0x000ea400080010ff */
[----:B--2---:R-:W-:Y:S05]  /*88e0*/  @!P0 BRA `(.L_x_168) ;  /* 0xfffffffc00f08947 */ /* 0x004fea000383ffff */
[----:B------:R-:W-:Y:S05]  /*88f0*/  BRA `(.L_x_169) ;  /* 0xffffffb0004c7947 */ /* 0x000fea000383ffff */
.L_x_72:
[----:B--2---:R2:W3:Y:S02]  /*8900*/  SYNCS.PHASECHK.TRANS64.TRYWAIT P0, [R0+URZ+0xd0], R3 ;  /* 0x0000d003000075a7 */ /* 0x0044e400080011ff */
[----:B---3--:R-:W-:Y:S05]  /*8910*/  @!P0 NANOSLEEP.SYNCS 0x989680 ;  /* 0x009896800000895d */ /* 0x008fea0003900000 */
[----:B------:R-:W3:Y:S02]  /*8920*/  @!P0 SYNCS.PHASECHK.TRANS64 P0, [R0+URZ+0xd0], R3 ;  /* 0x0000d003000085a7 */ /* 0x000ee400080010ff */
[----:B---3--:R-:W-:Y:S05]  /*8930*/  @!P0 BRA `(.L_x_72) ;  /* 0xfffffffc00f08947 */ /* 0x008fea000383ffff */
[----:B------:R-:W-:Y:S05]  /*8940*/  BRA `(.L_x_170) ;  /* 0xffffffb400587947 */ /* 0x000fea000383ffff */
.L_x_75:
[----:B------:R-:W-:Y:S07]  /*8950*/  MOV R0, UR7 ;  /* 0x0000000700007c02 */ /* 0x000fee0008000f00 */
.L_x_171:
[----:B--2---:R2:W3:Y:S02]  /*8960*/  SYNCS.PHASECHK.TRANS64.TRYWAIT P0, [R0+URZ+0xc8], R3 ;  /* 0x0000c803000075a7 */ /* 0x0044e400080011ff */
[----:B---3--:R-:W-:Y:S05]  /*8970*/  @!P0 NANOSLEEP.SYNCS 0x989680 ;  /* 0x009896800000895d */ /* 0x008fea0003900000 */
[----:B------:R-:W3:Y:S02]  /*8980*/  @!P0 SYNCS.PHASECHK.TRANS64 P0, [R0+URZ+0xc8], R3 ;  /* 0x0000c803000085a7 */ /* 0x000ee400080010ff */
[----:B---3--:R-:W-:Y:S05]  /*8990*/  @!P0 BRA `(.L_x_171) ;  /* 0xfffffffc00f08947 */ /* 0x008fea000383ffff */
[----:B------:R-:W-:Y:S05]  /*89a0*/  BRA `(.L_x_74) ;  /* 0xffffffb800387947 */ /* 0x000fea000383ffff */
.L_x_78:
[----:B------:R-:W-:Y:S07]  /*89b0*/  MOV R3, UR7 ;  /* 0x0000000700037c02 */ /* 0x000fee0008000f00 */
.L_x_172:
[----:B-1----:R1:W2:Y:S02]  /*89c0*/  SYNCS.PHASECHK.TRANS64.TRYWAIT P0, [R3+URZ+0xa0], R12 ;  /* 0x0000a00c030075a7 */ /* 0x0022a400080011ff */
[----:B--2---:R-:W-:Y:S05]  /*89d0*/  @!P0 NANOSLEEP.SYNCS 0x989680 ;  /* 0x009896800000895d */ /* 0x004fea0003900000 */
[----:B------:R-:W2:Y:S02]  /*89e0*/  @!P0 SYNCS.PHASECHK.TRANS64 P0, [R3+URZ+0xa0], R12 ;  /* 0x0000a00c030085a7 */ /* 0x000ea400080010ff */
[----:B--2---:R-:W-:Y:S05]  /*89f0*/  @!P0 BRA `(.L_x_172) ;  /* 0xfffffffc00f08947 */ /* 0x004fea000383ffff */
[----:B------:R-:W-:Y:S05]  /*8a00*/  BRA `(.L_x_173) ;  /* 0xffffffb800b07947 */ /* 0x000fea000383ffff */
.L_x_79:
[----:B-1----:R-:W-:Y:S07]  /*8a10*/  MOV R3, UR7 ;  /* 0x0000000700037c02 */ /* 0x002fee0008000f00 */
.L_x_174:
[----:B-1----:R1:W2:Y:S02]  /*8a20*/  SYNCS.PHASECHK.TRANS64.TRYWAIT P0, [R3+URZ+0xa8], R12 ;  /* 0x0000a80c030075a7 */ /* 0x0022a400080011ff */
[----:B--2---:R-:W-:Y:S05]  /*8a30*/  @!P0 NANOSLEEP.SYNCS 0x989680 ;  /* 0x009896800000895d */ /* 0x004fea0003900000 */
[----:B------:R-:W2:Y:S02]  /*8a40*/  @!P0 SYNCS.PHASECHK.TRANS64 P0, [R3+URZ+0xa8], R12 ;  /* 0x0000a80c030085a7 */ /* 0x000ea400080010ff */
[----:B--2---:R-:W-:Y:S05]  /*8a50*/  @!P0 BRA `(.L_x_174) ;  /* 0xfffffffc00f08947 */ /* 0x004fea000383ffff */
[----:B------:R-:W-:Y:S05]  /*8a60*/  BRA `(.L_x_175) ;  /* 0xffffffb800ec7947 */ /* 0x000fea000383ffff */
.L_x_80:
[----:B-1----:R-:W-:Y:S07]  /*8a70*/  MOV R3, UR7 ;  /* 0x0000000700037c02 */ /* 0x002fee0008000f00 */
.L_x_176:
[----:B-1----:R1:W2:Y:S02]  /*8a80*/  SYNCS.PHASECHK.TRANS64.TRYWAIT P0, [R3+URZ+0xb0], R12 ;  /* 0x0000b00c030075a7 */ /* 0x0022a400080011ff */
[----:B--2---:R-:W-:Y:S05]  /*8a90*/  @!P0 NANOSLEEP.SYNCS 0x989680 ;  /* 0x009896800000895d */ /* 0x004fea0003900000 */
[----:B------:R-:W2:Y:S02]  /*8aa0*/  @!P0 SYNCS.PHASECHK.TRANS64 P0, [R3+URZ+0xb0], R12 ;  /* 0x0000b00c030085a7 */ /* 0x000ea400080010ff */
[----:B--2---:R-:W-:Y:S05]  /*8ab0*/  @!P0 BRA `(.L_x_176) ;  /* 0xfffffffc00f08947 */ /* 0x004fea000383ffff */
[----:B------:R-:W-:Y:S05]  /*8ac0*/  BRA `(.L_x_177) ;  /* 0xffffffbc00347947 */ /* 0x000fea000383ffff */
.L_x_81:
[----:B------:R-:W-:Y:S07]  /*8ad0*/  MOV R3, UR7 ;  /* 0x0000000700037c02 */ /* 0x000fee0008000f00 */
.L_x_178:
[----:B-1----:R1:W2:Y:S02]  /*8ae0*/  SYNCS.PHASECHK.TRANS64.TRYWAIT P0, [R3+URZ+0xb8], R12 ;  /* 0x0000b80c030075a7 */ /* 0x0022a400080011ff */
[----:B--2---:R-:W-:Y:S05]  /*8af0*/  @!P0 NANOSLEEP.SYNCS 0x989680 ;  /* 0x009896800000895d */ /* 0x004fea0003900000 */
[----:B------:R-:W2:Y:S02]  /*8b00*/  @!P0 SYNCS.PHASECHK.TRANS64 P0, [R3+URZ+0xb8], R12 ;  /* 0x0000b80c030085a7 */ /* 0x000ea400080010ff */
[----:B--2---:R-:W-:Y:S05]  /*8b10*/  @!P0 BRA `(.L_x_178) ;  /* 0xfffffffc00f08947 */ /* 0x004fea000383ffff */
[----:B------:R-:W-:Y:S05]  /*8b20*/  BRA `(.L_x_179) ;  /* 0xffffffbc00bc7947 */ /* 0x000fea000383ffff */
.L_x_83:
[----:B------:R-:W-:-:S07]  /*8b30*/  MOV R0, UR7 ;  /* 0x0000000700007c02 */ /* 0x000fce0008000f00 */
.L_x_180:
[----:B-1----:R1:W3:Y:S02]  /*8b40*/  SYNCS.PHASECHK.TRANS64.TRYWAIT P0, [R0+URZ+0xa0], R3 ;  /* 0x0000a003000075a7 */ /* 0x0022e400080011ff */
[----:B---3--:R-:W-:Y:S05]  /*8b50*/  @!P0 NANOSLEEP.SYNCS 0x989680 ;  /* 0x009896800000895d */ /* 0x008fea0003900000 */
[----:B------:R-:W3:Y:S02]  /*8b60*/  @!P0 SYNCS.PHASECHK.TRANS64 P0, [R0+URZ+0xa0], R3 ;  /* 0x0000a003000085a7 */ /* 0x000ee400080010ff */
[----:B---3--:R-:W-:Y:S05]  /*8b70*/  @!P0 BRA `(.L_x_180) ;  /* 0xfffffffc00f08947 */ /* 0x008fea000383ffff */
[----:B------:R-:W-:Y:S05]  /*8b80*/  BRA `(.L_x_181) ;  /* 0xffffffc0002c7947 */ /* 0x000fea000383ffff */
.L_x_84:
[----:B-1----:R-:W-:-:S07]  /*8b90*/  MOV R0, UR7 ;  /* 0x0000000700007c02 */ /* 0x002fce0008000f00 */
.L_x_182:
[----:B-1----:R1:W3:Y:S02]  /*8ba0*/  SYNCS.PHASECHK.TRANS64.TRYWAIT P0, [R0+URZ+0xa8], R3 ;  /* 0x0000a803000075a7 */ /* 0x0022e400080011ff */
[----:B---3--:R-:W-:Y:S05]  /*8bb0*/  @!P0 NANOSLEEP.SYNCS 0x989680 ;  /* 0x009896800000895d */ /* 0x008fea0003900000 */
[----:B------:R-:W3:Y:S02]  /*8bc0*/  @!P0 SYNCS.PHASECHK.TRANS64 P0, [R0+URZ+0xa8], R3 ;  /* 0x0000a803000085a7 */ /* 0x000ee400080010ff */
[----:B---3--:R-:W-:Y:S05]  /*8bd0*/  @!P0 BRA `(.L_x_182) ;  /* 0xfffffffc00f08947 */ /* 0x008fea000383ffff */
[----:B------:R-:W-:Y:S05]  /*8be0*/  BRA `(.L_x_183) ;  /* 0xffffffc0001c7947 */ /* 0x000fea000383ffff */
.L_x_85:
[----:B-1----:R-:W-:-:S07]  /*8bf0*/  MOV R0, UR7 ;  /* 0x0000000700007c02 */ /* 0x002fce0008000f00 */
.L_x_184:
[----:B-1----:R1:W3:Y:S02]  /*8c00*/  SYNCS.PHASECHK.TRANS64.TRYWAIT P0, [R0+URZ+0xb0], R3 ;  /* 0x0000b003000075a7 */ /* 0x0022e400080011ff */
[----:B---3--:R-:W-:Y:S05]  /*8c10*/  @!P0 NANOSLEEP.SYNCS 0x989680 ;  /* 0x009896800000895d */ /* 0x008fea0003900000 */
[----:B------:R-:W3:Y:S02]  /*8c20*/  @!P0 SYNCS.PHASECHK.TRANS64 P0, [R0+URZ+0xb0], R3 ;  /* 0x0000b003000085a7 */ /* 0x000ee400080010ff */
[----:B---3--:R-:W-:Y:S05]  /*8c30*/  @!P0 BRA `(.L_x_184) ;  /* 0xfffffffc00f08947 */ /* 0x008fea000383ffff */
[----:B------:R-:W-:Y:S05]  /*8c40*/  BRA `(.L_x_185) ;  /* 0xffffffc0000c7947 */ /* 0x000fea000383ffff */
.L_x_87:
[----:B--2---:R2:W4:Y:S02]  /*8c50*/  SYNCS.PHASECHK.TRANS64.TRYWAIT P0, [R0+URZ+0xd0], R3 ;  /* 0x0000d003000075a7 */ /* 0x00452400080011ff */
[----:B----4-:R-:W-:Y:S05]  /*8c60*/  @!P0 NANOSLEEP.SYNCS 0x989680 ;  /* 0x009896800000895d */ /* 0x010fea0003900000 */
[----:B------:R-:W4:Y:S02]  /*8c70*/  @!P0 SYNCS.PHASECHK.TRANS64 P0, [R0+URZ+0xd0], R3 ;  /* 0x0000d003000085a7 */ /* 0x000f2400080010ff */
[----:B----4-:R-:W-:Y:S05]  /*8c80*/  @!P0 BRA `(.L_x_87) ;  /* 0xfffffffc00f08947 */ /* 0x010fea000383ffff */
[----:B------:R-:W-:Y:S05]  /*8c90*/  BRA `(.L_x_186) ;  /* 0xffffffc000e07947 */ /* 0x000fea000383ffff */
.L_x_98:
[----:B-1----:R-:W-:Y:S04]  /*8ca0*/  MOV R2, UR48 ;  /* 0x0000003000027c02 */ /* 0x002fe80008000f00 */
[----:B------:R1:W3:Y:S03]  /*8cb0*/  SYNCS.PHASECHK.TRANS64.TRYWAIT P1, [R2+URZ+0x80], R3 ;  /* 0x00008003020075a7 */ /* 0x0002e600080211ff */
[----:B---3--:R-:W-:Y:S05]  /*8cc0*/  @!P1 NANOSLEEP.SYNCS 0x989680 ;  /* 0x009896800000995d */ /* 0x008fea0003900000 */
[----:B------:R-:W3:Y:S02]  /*8cd0*/  @!P1 SYNCS.PHASECHK.TRANS64 P1, [R2+URZ+0x80], R3 ;  /* 0x00008003020095a7 */ /* 0x000ee400080210ff */
[----:B---3--:R-:W-:Y:S05]  /*8ce0*/  @!P1 BRA `(.L_x_98) ;  /* 0xfffffffc00ec9947 */ /* 0x008fea000383ffff */
[----:B------:R-:W-:Y:S05]  /*8cf0*/  BRA `(.L_x_97) ;  /* 0xffffffcc00ec7947 */ /* 0x000fea000383ffff */
.L_x_100:
[----:B-1----:R1:W4:Y:S02]  /*8d00*/  SYNCS.PHASECHK.TRANS64.TRYWAIT P0, [R79+URZ+0xf0], R0 ;  /* 0x0000f0004f0075a7 */ /* 0x00232400080011ff */
[----:B----4-:R-:W-:Y:S05]  /*8d10*/  @!P0 NANOSLEEP.SYNCS 0x989680 ;  /* 0x009896800000895d */ /* 0x010fea0003900000 */
[----:B------:R-:W4:Y:S02]  /*8d20*/  @!P0 SYNCS.PHASECHK.TRANS64 P0, [R79+URZ+0xf0], R0 ;  /* 0x0000f0004f0085a7 */ /* 0x000f2400080010ff */
[----:B----4-:R-:W-:Y:S05]  /*8d30*/  @!P0 BRA `(.L_x_100) ;  /* 0xfffffffc00f08947 */ /* 0x010fea000383ffff */
[----:B------:R-:W-:Y:S05]  /*8d40*/  BRA `(.L_x_99) ;  /* 0xffffffd000107947 */ /* 0x000fea000383ffff */
.L_x_109:
[----:B--2---:R2:W4:Y:S02]  /*8d50*/  SYNCS.PHASECHK.TRANS64.TRYWAIT P0, [R3+URZ+0x80], R0 ;  /* 0x00008000030075a7 */ /* 0x00452400080011ff */
[----:B----4-:R-:W-:Y:S05]  /*8d60*/  @!P0 NANOSLEEP.SYNCS 0x989680 ;  /* 0x009896800000895d */ /* 0x010fea0003900000 */
[----:B------:R-:W4:Y:S02]  /*8d70*/  @!P0 SYNCS.PHASECHK.TRANS64 P0, [R3+URZ+0x80], R0 ;  /* 0x00008000030085a7 */ /* 0x000f2400080010ff */
[----:B----4-:R-:W-:Y:S05]  /*8d80*/  @!P0 BRA `(.L_x_109) ;  /* 0xfffffffc00f08947 */ /* 0x010fea000383ffff */
[----:B------:R-:W-:Y:S05]  /*8d90*/  BRA `(.L_x_108) ;  /* 0xffffffd400fc7947 */ /* 0x000fea000383ffff */
.L_x_117:
[----:B--2---:R2:W4:Y:S02]  /*8da0*/  SYNCS.PHASECHK.TRANS64.TRYWAIT P0, [R83+URZ+0x80], R4 ;  /* 0x00008004530075a7 */ /* 0x00452400080011ff */
[----:B----4-:R-:W-:Y:S05]  /*8db0*/  @!P0 NANOSLEEP.SYNCS 0x989680 ;  /* 0x009896800000895d */ /* 0x010fea0003900000 */
[----:B------:R-:W4:Y:S02]  /*8dc0*/  @!P0 SYNCS.PHASECHK.TRANS64 P0, [R83+URZ+0x80], R4 ;  /* 0x00008004530085a7 */ /* 0x000f2400080010ff */
[----:B----4-:R-:W-:Y:S05]  /*8dd0*/  @!P0 BRA `(.L_x_117) ;  /* 0xfffffffc00f08947 */ /* 0x010fea000383ffff */
[----:B------:R-:W-:Y:S05]  /*8de0*/  BRA `(.L_x_116) ;  /* 0xffffffe000087947 */ /* 0x000fea000383ffff */
.L_x_125:
[----:B--2---:R2:W4:Y:S02]  /*8df0*/  SYNCS.PHASECHK.TRANS64.TRYWAIT P0, [R88+URZ+0x80], R3 ;  /* 0x00008003580075a7 */ /* 0x00452400080011ff */
[----:B----4-:R-:W-:Y:S05]  /*8e00*/  @!P0 NANOSLEEP.SYNCS 0x989680 ;  /* 0x009896800000895d */ /* 0x010fea0003900000 */
[----:B------:R-:W4:Y:S02]  /*8e10*/  @!P0 SYNCS.PHASECHK.TRANS64 P0, [R88+URZ+0x80], R3 ;  /* 0x00008003580085a7 */ /* 0x000f2400080010ff */
[----:B----4-:R-:W-:Y:S05]  /*8e20*/  @!P0 BRA `(.L_x_125) ;  /* 0xfffffffc00f08947 */ /* 0x010fea000383ffff */
[----:B------:R-:W-:Y:S05]  /*8e30*/  BRA `(.L_x_124) ;  /* 0xffffffe800147947 */ /* 0x000fea000383ffff */
        .weak           $__internal_0_$__cuda_sm10x_tcgen05_guardrail_trap_col_being_dealloced_not_returned_by_alloc
        .type           $__internal_0_$__cuda_sm10x_tcgen05_guardrail_trap_col_being_dealloced_not_returned_by_alloc,@function
        .size           $__internal_0_$__cuda_sm10x_tcgen05_guardrail_trap_col_being_dealloced_not_returned_by_alloc,($__internal_1_$__cuda_sm10x_tcgen05_guardrail_trap_phase_invalid_during_alloc - $__internal_0_$__cuda_sm10x_tcgen05_guardrail_trap_col_being_dealloced_not_returned_by_alloc)
$__internal_0_$__cuda_sm10x_tcgen05_guardrail_trap_col_being_dealloced_not_returned_by_alloc:
[----:B------:R-:W-:Y:S05]  /*8e40*/  BPT.TRAP 0x1 ;  /* 0x000000040000795c */ /* 0x000fea0000300000 */
[----:B------:R-:W-:-:S04]  /*8e50*/  HFMA2 R3, -RZ, RZ, 0, 0 ;  /* 0x00000000ff037431 */ /* 0x000fc800000001ff */
[----:B------:R-:W-:Y:S05]  /*8e60*/  RET.REL.NODEC R2 `(_ZN7cutlass13device_kernelINS_4gemm6kernel13GemmUniversalIN4cute5tupleIJiiiiEEENS1_10collective13CollectiveMmaINS1_35MainloopSm100TmaUmmaWarpSpecializedILi8ELi2ELi4ENS5_IJNS4_1CILi1EEESB_SB_EEEEENS5_IJNSA_ILi64EEENSA_ILi128EEESE_EEENS_6half_tENS5_IJSB_llEEESH_NS5_IJlSB_lEEENS4_8TiledMMAINS4_8MMA_AtomIJNS4_20SM100_MMA_F16BF16_SSISH_SH_fLi64ELi128ELNS4_4UMMA5MajorE1ELSO_0ELNSN_7ScaleInE0ELSP_0EEEEEENS4_6LayoutISC_NS5_IJNSA_ILi0EEEST_ST_EEEEENS5_IJNS4_10UnderscoreESW_SW_EEEEENS4_13SM90_TMA_LOADENS4_14ComposedLayoutINS4_7SwizzleILi3ELi4ELi3EEENS4_18smem_ptr_flag_bitsILi16EEENSS_INS5_IJSE_NSA_ILi8EEEEEENS5_IJSB_SE_EEEEEEEvNS4_8identityESZ_NS10_IS12_S14_NSS_INS5_IJS15_SE_EEENS5_IJSE_SB_EEEEEEEvS1A_EENS_8epilogue10collective18CollectiveEpilogueINS1G_23Sm100TmaWarpSpecializedILi4ELi2ELi16ELb1ELb0EEEJSG_NS5_IJNSS_ISE_SB_EENSS_INSA_ILi32EEESB_EEEEESH_SJ_SH_SJ_NS1G_6fusion15FusionCallbacksIS1K_NS1P_17LinearCombinationISH_fSH_fLNS_15FloatRoundStyleE2EEESG_S1O_JEEENS4_5SM1004TMEM4LOAD26SM100_TMEM_LOAD_16dp256b4xESZ_NS10_INS11_ILi2ELi4ELi3EEES14_NSS_INS5_IJS15_S1M_EEENS5_IJS1M_SB_EEEEEEENS4_17SM75_U32x4_LDSM_NENS4_14SM90_TMA_STOREES23_NS4_17SM90_U32x4_STSM_NENS4_39AutoVectorizingCopyWithAssumedAlignmentILi128EEEEEEvvEEEEvNT_6ParamsE) ;  /* 0xffffff7002647950 */ /* 0x000fea0003c3ffff */
        .weak           $__internal_1_$__cuda_sm10x_tcgen05_guardrail_trap_phase_invalid_during_alloc
        .type           $__internal_1_$__cuda_sm10x_tcgen05_guardrail_trap_phase_invalid_during_alloc,@function
        .size           $__internal_1_$__cuda_sm10x_tcgen05_guardrail_trap_phase_invalid_during_alloc,($__internal_2_$__cuda_sm10x_tcgen05_guardrail_trap_unallocated_columns_being_dealloced - $__internal_1_$__cuda_sm10x_tcgen05_guardrail_trap_phase_invalid_during_alloc)
$__internal_1_$__cuda_sm10x_tcgen05_guardrail_trap_phase_invalid_during_alloc:
[----:B------:R-:W-:Y:S05]  /*8e70*/  BPT.TRAP 0x1 ;  /* 0x000000040000795c */ /* 0x000fea0000300000 */
[----:B------:R-:W-:-:S04]  /*8e80*/  MOV R3, 0x0 ;  /* 0x0000000000037802 */ /* 0x000fc80000000f00 */
[----:B------:R-:W-:Y:S05]  /*8e90*/  RET.REL.NODEC R2 `(_ZN7cutlass13device_kernelINS_4gemm6kernel13GemmUniversalIN4cute5tupleIJiiiiEEENS1_10collective13CollectiveMmaINS1_35MainloopSm100TmaUmmaWarpSpecializedILi8ELi2ELi4ENS5_IJNS4_1CILi1EEESB_SB_EEEEENS5_IJNSA_ILi64EEENSA_ILi128EEESE_EEENS_6half_tENS5_IJSB_llEEESH_NS5_IJlSB_lEEENS4_8TiledMMAINS4_8MMA_AtomIJNS4_20SM100_MMA_F16BF16_SSISH_SH_fLi64ELi128ELNS4_4UMMA5MajorE1ELSO_0ELNSN_7ScaleInE0ELSP_0EEEEEENS4_6LayoutISC_NS5_IJNSA_ILi0EEEST_ST_EEEEENS5_IJNS4_10UnderscoreESW_SW_EEEEENS4_13SM90_TMA_LOADENS4_14ComposedLayoutINS4_7SwizzleILi3ELi4ELi3EEENS4_18smem_ptr_flag_bitsILi16EEENSS_INS5_IJSE_NSA_ILi8EEEEEENS5_IJSB_SE_EEEEEEEvNS4_8identityESZ_NS10_IS12_S14_NSS_INS5_IJS15_SE_EEENS5_IJSE_SB_EEEEEEEvS1A_EENS_8epilogue10collective18CollectiveEpilogueINS1G_23Sm100TmaWarpSpecializedILi4ELi2ELi16ELb1ELb0EEEJSG_NS5_IJNSS_ISE_SB_EENSS_INSA_ILi32EEESB_EEEEESH_SJ_SH_SJ_NS1G_6fusion15FusionCallbacksIS1K_NS1P_17LinearCombinationISH_fSH_fLNS_15FloatRoundStyleE2EEESG_S1O_JEEENS4_5SM1004TMEM4LOAD26SM100_TMEM_LOAD_16dp256b4xESZ_NS10_INS11_ILi2ELi4ELi3EEES14_NSS_INS5_IJS15_S1M_EEENS5_IJS1M_SB_EEEEEEENS4_17SM75_U32x4_LDSM_NENS4_14SM90_TMA_STOREES23_NS4_17SM90_U32x4_STSM_NENS4_39AutoVectorizingCopyWithAssumedAlignmentILi128EEEEEEvvEEEEvNT_6ParamsE) ;  /* 0xffffff7002587950 */ /* 0x000fea0003c3ffff */
        .weak           $__internal_2_$__cuda_sm10x_tcgen05_guardrail_trap_unallocated_columns_being_dealloced
        .type           $__internal_2_$__cuda_sm10x_tcgen05_guardrail_trap_unallocated_columns_being_dealloced,@function
        .size           $__internal_2_$__cuda_sm10x_tcgen05_guardrail_trap_unallocated_columns_being_dealloced,(.L_x_188 - $__internal_2_$__cuda_sm10x_tcgen05_guardrail_trap_unallocated_columns_being_dealloced)
$__internal_2_$__cuda_sm10x_tcgen05_guardrail_trap_unallocated_columns_being_dealloced:
[----:B------:R-:W-:Y:S05]  /*8ea0*/  BPT.TRAP 0x1 ;  /* 0x000000040000795c */ /* 0x000fea0000300000 */
[----:B------:R-:W-:-:S04]  /*8eb0*/  HFMA2 R3, -RZ, RZ, 0, 0 ;  /* 0x00000000ff037431 */ /* 0x000fc800000001ff */
[----:B------:R-:W-:Y:S05]  /*8ec0*/  RET.REL.NODEC R2 `(_ZN7cutlass13device_kernelINS_4gemm6kernel13GemmUniversalIN4cute5tupleIJiiiiEEENS1_10collective13CollectiveMmaINS1_35MainloopSm100TmaUmmaWarpSpecializedILi8ELi2ELi4ENS5_IJNS4_1CILi1EEESB_SB_EEEEENS5_IJNSA_ILi64EEENSA_ILi128EEESE_EEENS_6half_tENS5_IJSB_llEEESH_NS5_IJlSB_lEEENS4_8TiledMMAINS4_8MMA_AtomIJNS4_20SM100_MMA_F16BF16_SSISH_SH_fLi64ELi128ELNS4_4UMMA5MajorE1ELSO_0ELNSN_7ScaleInE0ELSP_0EEEEEENS4_6LayoutISC_NS5_IJNSA_ILi0EEEST_ST_EEEEENS5_IJNS4_10UnderscoreESW_SW_EEEEENS4_13SM90_TMA_LOADENS4_14ComposedLayoutINS4_7SwizzleILi3ELi4ELi3EEENS4_18smem_ptr_flag_bitsILi16EEENSS_INS5_IJSE_NSA_ILi8EEEEEENS5_IJSB_SE_EEEEEEEvNS4_8identityESZ_NS10_IS12_S14_NSS_INS5_IJS15_SE_EEENS5_IJSE_SB_EEEEEEEvS1A_EENS_8epilogue10collective18CollectiveEpilogueINS1G_23Sm100TmaWarpSpecializedILi4ELi2ELi16ELb1ELb0EEEJSG_NS5_IJNSS_ISE_SB_EENSS_INSA_ILi32EEESB_EEEEESH_SJ_SH_SJ_NS1G_6fusion15FusionCallbacksIS1K_NS1P_17LinearCombinationISH_fSH_fLNS_15FloatRoundStyleE2EEESG_S1O_JEEENS4_5SM1004TMEM4LOAD26SM100_TMEM_LOAD_16dp256b4xESZ_NS10_INS11_ILi2ELi4ELi3EEES14_NSS_INS5_IJS15_S1M_EEENS5_IJS1M_SB_EEEEEEENS4_17SM75_U32x4_LDSM_NENS4_14SM90_TMA_STOREES23_NS4_17SM90_U32x4_STSM_NENS4_39AutoVectorizingCopyWithAssumedAlignmentILi128EEEEEEvvEEEEvNT_6ParamsE) ;  /* 0xffffff70024c7950 */ /* 0x000fea0003c3ffff */
.L_x_187:
[----:B------:R-:W-:-:S00]  /*8ed0*/  BRA `(.L_x_187) ;  /* 0xfffffffc00fc7947 */ /* 0x000fc0000383ffff */
[----:B------:R-:W-:-:S00]  /*8ee0*/  NOP ;  /* 0x0000000000007918 */ /* 0x000fc00000000000 */
        /* <DEDUP_REMOVED lines=9> */
.L_x_188:


//--------------------- .nv.global.init           --------------------------
	.section	.nv.global.init,"aw",@progbits
.nv.global.init:
	.type		$str$27,@object
	.size		$str$27,($str$28 - $str$27)
$str$27:
        /*0000*/ 	.byte	0x28, 0x61, 0x64, 0x64, 0x72, 0x65, 0x73, 0x73, 0x20, 0x26, 0x20, 0x6d, 0x61, 0x73, 0x6b, 0x29
        /*0010*/ 	.byte	0x20, 0x3d, 0x3d, 0x20, 0x30, 0x00
	.type		$str$28,@object
	.size		$str$28,($str$26 - $str$28)
$str$28:
        /*0016*/ 	.byte	0x2f, 0x74, 0x6d, 0x70, 0x2f, 0x63, 0x75, 0x74, 0x6c, 0x61, 0x73, 0x73, 0x5f, 0x73, 0x77, 0x65
        /*0026*/ 	.byte	0x65, 0x70, 0x5f, 0x73, 0x72, 0x63, 0x2f, 0x69, 0x6e, 0x63, 0x6c, 0x75, 0x64, 0x65, 0x2f, 0x63
        /*0036*/ 	.byte	0x75, 0x74, 0x65, 0x2f, 0x70, 0x6f, 0x69, 0x6e, 0x74, 0x65, 0x72, 0x5f, 0x66, 0x6c, 0x61, 0x67
        /*0046*/ 	.byte	0x67, 0x65, 0x64, 0x2e, 0x68, 0x70, 0x70, 0x00
	.type		$str$26,@object
	.size		$str$26,($str$25 - $str$26)
$str$26:
        /*004e*/ 	.byte	0x2f, 0x74, 0x6d, 0x70, 0x2f, 0x63, 0x75, 0x74, 0x6c, 0x61, 0x73, 0x73, 0x5f, 0x73, 0x77, 0x65
        /*005e*/ 	.byte	0x65, 0x70, 0x5f, 0x73, 0x72, 0x63, 0x2f, 0x69, 0x6e, 0x63, 0x6c, 0x75, 0x64, 0x65, 0x2f, 0x63
        /*006e*/ 	.byte	0x75, 0x74, 0x65, 0x2f, 0x61, 0x74, 0x6f, 0x6d, 0x2f, 0x63, 0x6f, 0x70, 0x79, 0x5f, 0x74, 0x72
        /*007e*/ 	.byte	0x61, 0x69, 0x74, 0x73, 0x5f, 0x73, 0x6d, 0x31, 0x30, 0x30, 0x2e, 0x68, 0x70, 0x70, 0x00
	.type		$str$25,@object
	.size		$str$25,(__unnamed_1 - $str$25)
$str$25:
        /*008d*/ 	.byte	0x28, 0x28, 0x75, 0x69, 0x6e, 0x74, 0x33, 0x32, 0x5f, 0x74, 0x28, 0x74, 0x68, 0x72, 0x65, 0x61
        /*009d*/ 	.byte	0x64, 0x49, 0x64, 0x78, 0x2e, 0x78, 0x29, 0x20, 0x2f, 0x20, 0x33, 0x32, 0x29, 0x20, 0x25, 0x20
        /*00ad*/ 	.byte	0x34, 0x29, 0x20, 0x3d, 0x3d, 0x20, 0x28, 0x28, 0x28, 0x74, 0x6d, 0x65, 0x6d, 0x5f, 0x61, 0x64
        /*00bd*/ 	.byte	0x64, 0x72, 0x20, 0x3e, 0x3e, 0x20, 0x31, 0x36, 0x29, 0x20, 0x2f, 0x20, 0x33, 0x32, 0x29, 0x20
        /*00cd*/ 	.byte	0x25, 0x20, 0x34, 0x29, 0x00
	.type		__unnamed_1,@object
	.size		__unnamed_1,(__unnamed_2 - __unnamed_1)
__unnamed_1:
        /*00d2*/ 	.byte	0x61, 0x75, 0x74, 0x6f, 0x20, 0x63, 0x75, 0x74, 0x65, 0x3a, 0x3a, 0x61, 0x73, 0x5f, 0x70, 0x6f
        /* <DEDUP_REMOVED lines=24> */
        /*0262*/ 	.byte	0x3e, 0x3e, 0x3e, 0x5d, 0x00
	.type		__unnamed_2,@object
	.size		__unnamed_2,(.L_2 - __unnamed_2)
__unnamed_2:
        /* <DEDUP_REMOVED lines=46> */
.L_2:


//--------------------- .nv.shared._ZN7cutlass13device_kernelINS_4gemm6kernel13GemmUniversalIN4cute5tupleIJiiiiEEENS1_10collective13CollectiveMmaINS1_35MainloopSm100TmaUmmaWarpSpecializedILi8ELi2ELi4ENS5_IJNS4_1CILi1EEESB_SB_EEEEENS5_IJNSA_ILi64EEENSA_ILi128EEESE_EEENS_6half_tENS5_IJSB_llEEESH_NS5_IJlSB_lEEENS4_8TiledMMAINS4_8MMA_AtomIJNS4_20SM100_MMA_F16BF16_SSISH_SH_fLi64ELi128ELNS4_4UMMA5MajorE1ELSO_0ELNSN_7ScaleInE0ELSP_0EEEEEENS4_6LayoutISC_NS5_IJNSA_ILi0EEEST_ST_EEEEENS5_IJNS4_10UnderscoreESW_SW_EEEEENS4_13SM90_TMA_LOADENS4_14ComposedLayoutINS4_7SwizzleILi3ELi4ELi3EEENS4_18smem_ptr_flag_bitsILi16EEENSS_INS5_IJSE_NSA_ILi8EEEEEENS5_IJSB_SE_EEEEEEEvNS4_8identityESZ_NS10_IS12_S14_NSS_INS5_IJS15_SE_EEENS5_IJSE_SB_EEEEEEEvS1A_EENS_8epilogue10collective18CollectiveEpilogueINS1G_23Sm100TmaWarpSpecializedILi4ELi2ELi16ELb1ELb0EEEJSG_NS5_IJNSS_ISE_SB_EENSS_INSA_ILi32EEESB_EEEEESH_SJ_SH_SJ_NS1G_6fusion15FusionCallbacksIS1K_NS1P_17LinearCombinationISH_fSH_fLNS_15FloatRoundStyleE2EEESG_S1O_JEEENS4_5SM1004TMEM4LOAD26SM100_TMEM_LOAD_16dp256b4xESZ_NS10_INS11_ILi2ELi4ELi3EEES14_NSS_INS5_IJS15_S1M_EEENS5_IJS1M_SB_EEEEEEENS4_17SM75_U32x4_LDSM_NENS4_14SM90_TMA_STOREES23_NS4_17SM90_U32x4_STSM_NENS4_39AutoVectorizingCopyWithAssumedAlignmentILi128EEEEEEvvEEEEvNT_6ParamsE --------------------------
	.section	.nv.shared._ZN7cutlass13device_kernelINS_4gemm6kernel13GemmUniversalIN4cute5tupleIJiiiiEEENS1_10collective13CollectiveMmaINS1_35MainloopSm100TmaUmmaWarpSpecializedILi8ELi2ELi4ENS5_IJNS4_1CILi1EEESB_SB_EEEEENS5_IJNSA_ILi64EEENSA_ILi128EEESE_EEENS_6half_tENS5_IJSB_llEEESH_NS5_IJlSB_lEEENS4_8TiledMMAINS4_8MMA_AtomIJNS4_20SM100_MMA_F16BF16_SSISH_SH_fLi64ELi128ELNS4_4UMMA5MajorE1ELSO_0ELNSN_7ScaleInE0ELSP_0EEEEEENS4_6LayoutISC_NS5_IJNSA_ILi0EEEST_ST_EEEEENS5_IJNS4_10UnderscoreESW_SW_EEEEENS4_13SM90_TMA_LOADENS4_14ComposedLayoutINS4_7SwizzleILi3ELi4ELi3EEENS4_18smem_ptr_flag_bitsILi16EEENSS_INS5_IJSE_NSA_ILi8EEEEEENS5_IJSB_SE_EEEEEEEvNS4_8identityESZ_NS10_IS12_S14_NSS_INS5_IJS15_SE_EEENS5_IJSE_SB_EEEEEEEvS1A_EENS_8epilogue10collective18CollectiveEpilogueINS1G_23Sm100TmaWarpSpecializedILi4ELi2ELi16ELb1ELb0EEEJSG_NS5_IJNSS_ISE_SB_EENSS_INSA_ILi32EEESB_EEEEESH_SJ_SH_SJ_NS1G_6fusion15FusionCallbacksIS1K_NS1P_17LinearCombinationISH_fSH_fLNS_15FloatRoundStyleE2EEESG_S1O_JEEENS4_5SM1004TMEM4LOAD26SM100_TMEM_LOAD_16dp256b4xESZ_NS10_INS11_ILi2ELi4ELi3EEES14_NSS_INS5_IJS15_S1M_EEENS5_IJS1M_SB_EEEEEEENS4_17SM75_U32x4_LDSM_NENS4_14SM90_TMA_STOREES23_NS4_17SM90_U32x4_STSM_NENS4_39AutoVectorizingCopyWithAssumedAlignmentILi128EEEEEEvvEEEEvNT_6ParamsE,"aw",@nobits
	.sectionflags	@""
	.align	16
	.zero		1024


//--------------------- .nv.shared.reserved.0     --------------------------
	.section	.nv.shared.reserved.0,"aw",@nobits
	.weak		__nv_reservedSMEM_offset_0_alias
	.size		__nv_reservedSMEM_offset_0_alias, 0, 64
	.other		__nv_reservedSMEM_offset_0_alias,@"STO_CUDA_RESERVED_SHARED STV_DEFAULT"
__nv_reservedSMEM_offset_0_alias:
	.zero		0
.nv.shared.reserved.0:
	.zero		64
	.weak		__nv_reservedSMEM_tcgen05_partition
	.type		__nv_reservedSMEM_tcgen05_partition,@object
	.size		__nv_reservedSMEM_tcgen05_partition,(.L_0 - __nv_reservedSMEM_tcgen05_partition)
__nv_reservedSMEM_tcgen05_partition:
	.zero		32
.L_0:


//--------------------- .nv.global                --------------------------
	.section	.nv.global,"aw",@nobits
.nv.global:
	.type		_ZN40_INTERNAL_34d66731_4_k_cu_2e927ef3_317444cute1_E,@object
	.size		_ZN40_INTERNAL_34d66731_4_k_cu_2e927ef3_317444cute1_E,(_ZN40_INTERNAL_34d66731_4_k_cu_2e927ef3_317444cuda3std3__45__cpo6cbeginE - _ZN40_INTERNAL_34d66731_4_k_cu_2e927ef3_317444cute1_E)
_ZN40_INTERNAL_34d66731_4_k_cu_2e927ef3_317444cute1_E:
	.zero		1
	.type		_ZN40_INTERNAL_34d66731_4_k_cu_2e927ef3_317444cuda3std3__45__cpo6cbeginE,@object
	.size		_ZN40_INTERNAL_34d66731_4_k_cu_2e927ef3_317444cuda3std3__45__cpo6cbeginE,(_ZN40_INTERNAL_34d66731_4_k_cu_2e927ef3_317444cuda3std3__48in_placeE - _ZN40_INTERNAL_34d66731_4_k_cu_2e927ef3_317444cuda3std3__45__cpo6cbeginE)
_ZN40_INTERNAL_34d66731_4_k_cu_2e927ef3_317444cuda3std3__45__cpo6cbeginE:
	.zero		1
	.type		_ZN40_INTERNAL_34d66731_4_k_cu_2e927ef3_317444cuda3std3__48in_placeE,@object
	.size		_ZN40_INTERNAL_34d66731_4_k_cu_2e927ef3_317444cuda3std3__48in_placeE,(_ZN40_INTERNAL_34d66731_4_k_cu_2e927ef3_317444cuda3std6ranges3__45__cpo9iter_moveE - _ZN40_INTERNAL_34d66731_4_k_cu_2e927ef3_317444cuda3std3__48in_placeE)
_ZN40_INTERNAL_34d66731_4_k_cu_2e927ef3_317444cuda3std3__48in_placeE:
	.zero		1
	.type		_ZN40_INTERNAL_34d66731_4_k_cu_2e927ef3_317444cuda3std6ranges3__45__cpo9iter_moveE,@object
	.size		_ZN40_INTERNAL_34d66731_4_k_cu_2e927ef3_317444cuda3std6ranges3__45__cpo9iter_moveE,(_ZN40_INTERNAL_34d66731_4_k_cu_2e927ef3_317444cuda3std3__45__cpo5beginE - _ZN40_INTERNAL_34d66731_4_k_cu_2e927ef3_317444cuda3std6ranges3__45__cpo9iter_moveE)
_ZN40_INTERNAL_34d66731_4_k_cu_2e927ef3_317444cuda3std6ranges3__45__cpo9iter_moveE:
	.zero		1
	.type		_ZN40_INTERNAL_34d66731_4_k_cu_2e927ef3_317444cuda3std3__45__cpo5beginE,@object
	.size		_ZN40_INTERNAL_34d66731_4_k_cu_2e927ef3_317444cuda3std3__45__cpo5beginE,(_ZN40_INTERNAL_34d66731_4_k_cu_2e927ef3_317444cuda3std3__442_GLOBAL__N__34d66731_4_k_cu_2e927ef3_317446ignoreE - _ZN40_INTERNAL_34d66731_4_k_cu_2e927ef3_317444cuda3std3__45__cpo5beginE)
_ZN40_INTERNAL_34d66731_4_k_cu_2e927ef3_317444cuda3std3__45__cpo5beginE:
	.zero		1
	.type		_ZN40_INTERNAL_34d66731_4_k_cu_2e927ef3_317444cuda3std3__442_GLOBAL__N__34d66731_4_k_cu_2e927ef3_317446ignoreE,@object
	.size		_ZN40_INTERNAL_34d66731_4_k_cu_2e927ef3_317444cuda3std3__442_GLOBAL__N__34d66731_4_k_cu_2e927ef3_317446ignoreE,(_ZN40_INTERNAL_34d66731_4_k_cu_2e927ef3_317444cute7productE - _ZN40_INTERNAL_34d66731_4_k_cu_2e927ef3_317444cuda3std3__442_GLOBAL__N__34d66731_4_k_cu_2e927ef3_317446ignoreE)
_ZN40_INTERNAL_34d66731_4_k_cu_2e927ef3_317444cuda3std3__442_GLOBAL__N__34d66731_4_k_cu_2e927ef3_317446ignoreE:
	.zero		1
	.type		_ZN40_INTERNAL_34d66731_4_k_cu_2e927ef3_317444cute7productE,@object
	.size		_ZN40_INTERNAL_34d66731_4_k_cu_2e927ef3_317444cute7productE,(_ZN40_INTERNAL_34d66731_4_k_cu_2e927ef3_317444cuda3std3__45__cpo3endE - _ZN40_INTERNAL_34d66731_4_k_cu_2e927ef3_317444cute7productE)
_ZN40_INTERNAL_34d66731_4_k_cu_2e927ef3_317444cute7productE:
	.zero		1
	.type		_ZN40_INTERNAL_34d66731_4_k_cu_2e927ef3_317444cuda3std3__45__cpo3endE,@object
	.size		_ZN40_INTERNAL_34d66731_4_k_cu_2e927ef3_317444cuda3std3__45__cpo3endE,(_ZN40_INTERNAL_34d66731_4_k_cu_2e927ef3_317444cuda3std3__419piecewise_constructE - _ZN40_INTERNAL_34d66731_4_k_cu_2e927ef3_317444cuda3std3__45__cpo3endE)
_ZN40_INTERNAL_34d66731_4_k_cu_2e927ef3_317444cuda3std3__45__cpo3endE:
	.zero		1
	.type		_ZN40_INTERNAL_34d66731_4_k_cu_2e927ef3_317444cuda3std3__419piecewise_constructE,@object
	.size		_ZN40_INTERNAL_34d66731_4_k_cu_2e927ef3_317444cuda3std3__419piecewise_constructE,(_ZN40_INTERNAL_34d66731_4_k_cu_2e927ef3_317444cuda3std3__45__cpo4cendE - _ZN40_INTERNAL_34d66731_4_k_cu_2e927ef3_317444cuda3std3__419piecewise_constructE)
_ZN40_INTERNAL_34d66731_4_k_cu_2e927ef3_317444cuda3std3__419piecewise_constructE:
	.zero		1
	.type		_ZN40_INTERNAL_34d66731_4_k_cu_2e927ef3_317444cuda3std3__45__cpo4cendE,@object
	.size		_ZN40_INTERNAL_34d66731_4_k_cu_2e927ef3_317444cuda3std3__45__cpo4cendE,(_ZN40_INTERNAL_34d66731_4_k_cu_2e927ef3_317444cuda3std6ranges3__45__cpo4swapE - _ZN40_INTERNAL_34d66731_4_k_cu_2e927ef3_317444cuda3std3__45__cpo4cendE)
_ZN40_INTERNAL_34d66731_4_k_cu_2e927ef3_317444cuda3std3__45__cpo4cendE:
	.zero		1
	.type		_ZN40_INTERNAL_34d66731_4_k_cu_2e927ef3_317444cuda3std6ranges3__45__cpo4swapE,@object
	.size		_ZN40_INTERNAL_34d66731_4_k_cu_2e927ef3_317444cuda3std6ranges3__45__cpo4swapE,(.L_10 - _ZN40_INTERNAL_34d66731_4_k_cu_2e927ef3_317444cuda3std6ranges3__45__cpo4swapE)
_ZN40_INTERNAL_34d66731_4_k_cu_2e927ef3_317444cuda3std6ranges3__45__cpo4swapE:
	.zero		1
.L_10:


//--------------------- .nv.constant0._ZN7cutlass13device_kernelINS_4gemm6kernel13GemmUniversalIN4cute5tupleIJiiiiEEENS1_10collective13CollectiveMmaINS1_35MainloopSm100TmaUmmaWarpSpecializedILi8ELi2ELi4ENS5_IJNS4_1CILi1EEESB_SB_EEEEENS5_IJNSA_ILi64EEENSA_ILi128EEESE_EEENS_6half_tENS5_IJSB_llEEESH_NS5_IJlSB_lEEENS4_8TiledMMAINS4_8MMA_AtomIJNS4_20SM100_MMA_F16BF16_SSISH_SH_fLi64ELi128ELNS4_4UMMA5MajorE1ELSO_0ELNSN_7ScaleInE0ELSP_0EEEEEENS4_6LayoutISC_NS5_IJNSA_ILi0EEEST_ST_EEEEENS5_IJNS4_10UnderscoreESW_SW_EEEEENS4_13SM90_TMA_LOADENS4_14ComposedLayoutINS4_7SwizzleILi3ELi4ELi3EEENS4_18smem_ptr_flag_bitsILi16EEENSS_INS5_IJSE_NSA_ILi8EEEEEENS5_IJSB_SE_EEEEEEEvNS4_8identityESZ_NS10_IS12_S14_NSS_INS5_IJS15_SE_EEENS5_IJSE_SB_EEEEEEEvS1A_EENS_8epilogue10collective18CollectiveEpilogueINS1G_23Sm100TmaWarpSpecializedILi4ELi2ELi16ELb1ELb0EEEJSG_NS5_IJNSS_ISE_SB_EENSS_INSA_ILi32EEESB_EEEEESH_SJ_SH_SJ_NS1G_6fusion15FusionCallbacksIS1K_NS1P_17LinearCombinationISH_fSH_fLNS_15FloatRoundStyleE2EEESG_S1O_JEEENS4_5SM1004TMEM4LOAD26SM100_TMEM_LOAD_16dp256b4xESZ_NS10_INS11_ILi2ELi4ELi3EEES14_NSS_INS5_IJS15_S1M_EEENS5_IJS1M_SB_EEEEEEENS4_17SM75_U32x4_LDSM_NENS4_14SM90_TMA_STOREES23_NS4_17SM90_U32x4_STSM_NENS4_39AutoVectorizingCopyWithAssumedAlignmentILi128EEEEEEvvEEEEvNT_6ParamsE --------------------------
	.section	.nv.constant0._ZN7cutlass13device_kernelINS_4gemm6kernel13GemmUniversalIN4cute5tupleIJiiiiEEENS1_10collective13CollectiveMmaINS1_35MainloopSm100TmaUmmaWarpSpecializedILi8ELi2ELi4ENS5_IJNS4_1CILi1EEESB_SB_EEEEENS5_IJNSA_ILi64EEENSA_ILi128EEESE_EEENS_6half_tENS5_IJSB_llEEESH_NS5_IJlSB_lEEENS4_8TiledMMAINS4_8MMA_AtomIJNS4_20SM100_MMA_F16BF16_SSISH_SH_fLi64ELi128ELNS4_4UMMA5MajorE1ELSO_0ELNSN_7ScaleInE0ELSP_0EEEEEENS4_6LayoutISC_NS5_IJNSA_ILi0EEEST_ST_EEEEENS5_IJNS4_10UnderscoreESW_SW_EEEEENS4_13SM90_TMA_LOADENS4_14ComposedLayoutINS4_7SwizzleILi3ELi4ELi3EEENS4_18smem_ptr_flag_bitsILi16EEENSS_INS5_IJSE_NSA_ILi8EEEEEENS5_IJSB_SE_EEEEEEEvNS4_8identityESZ_NS10_IS12_S14_NSS_INS5_IJS15_SE_EEENS5_IJSE_SB_EEEEEEEvS1A_EENS_8epilogue10collective18CollectiveEpilogueINS1G_23Sm100TmaWarpSpecializedILi4ELi2ELi16ELb1ELb0EEEJSG_NS5_IJNSS_ISE_SB_EENSS_INSA_ILi32EEESB_EEEEESH_SJ_SH_SJ_NS1G_6fusion15FusionCallbacksIS1K_NS1P_17LinearCombinationISH_fSH_fLNS_15FloatRoundStyleE2EEESG_S1O_JEEENS4_5SM1004TMEM4LOAD26SM100_TMEM_LOAD_16dp256b4xESZ_NS10_INS11_ILi2ELi4ELi3EEES14_NSS_INS5_IJS15_S1M_EEENS5_IJS1M_SB_EEEEEEENS4_17SM75_U32x4_LDSM_NENS4_14SM90_TMA_STOREES23_NS4_17SM90_U32x4_STSM_NENS4_39AutoVectorizingCopyWithAssumedAlignmentILi128EEEEEEvvEEEEvNT_6ParamsE,"a",@progbits
	.sectionflags	@""
	.align	4
.nv.constant0._ZN7cutlass13device_kernelINS_4gemm6kernel13GemmUniversalIN4cute5tupleIJiiiiEEENS1_10collective13CollectiveMmaINS1_35MainloopSm100TmaUmmaWarpSpecializedILi8ELi2ELi4ENS5_IJNS4_1CILi1EEESB_SB_EEEEENS5_IJNSA_ILi64EEENSA_ILi128EEESE_EEENS_6half_tENS5_IJSB_llEEESH_NS5_IJlSB_lEEENS4_8TiledMMAINS4_8MMA_AtomIJNS4_20SM100_MMA_F16BF16_SSISH_SH_fLi64ELi128ELNS4_4UMMA5MajorE1ELSO_0ELNSN_7ScaleInE0ELSP_0EEEEEENS4_6LayoutISC_NS5_IJNSA_ILi0EEEST_ST_EEEEENS5_IJNS4_10UnderscoreESW_SW_EEEEENS4_13SM90_TMA_LOADENS4_14ComposedLayoutINS4_7SwizzleILi3ELi4ELi3EEENS4_18smem_ptr_flag_bitsILi16EEENSS_INS5_IJSE_NSA_ILi8EEEEEENS5_IJSB_SE_EEEEEEEvNS4_8identityESZ_NS10_IS12_S14_NSS_INS5_IJS15_SE_EEENS5_IJSE_SB_EEEEEEEvS1A_EENS_8epilogue10collective18CollectiveEpilogueINS1G_23Sm100TmaWarpSpecializedILi4ELi2ELi16ELb1ELb0EEEJSG_NS5_IJNSS_ISE_SB_EENSS_INSA_ILi32EEESB_EEEEESH_SJ_SH_SJ_NS1G_6fusion15FusionCallbacksIS1K_NS1P_17LinearCombinationISH_fSH_fLNS_15FloatRoundStyleE2EEESG_S1O_JEEENS4_5SM1004TMEM4LOAD26SM100_TMEM_LOAD_16dp256b4xESZ_NS10_INS11_ILi2ELi4ELi3EEES14_NSS_INS5_IJS15_S1M_EEENS5_IJS1M_SB_EEEEEEENS4_17SM75_U32x4_LDSM_NENS4_14SM90_TMA_STOREES23_NS4_17SM90_U32x4_STSM_NENS4_39AutoVectorizingCopyWithAssumedAlignmentILi128EEEEEEvvEEEEvNT_6ParamsE:
	.zero		2944


//--------------------- SYMBOLS --------------------------

	.type		.nv.reservedSmem.offset0,@object
	.size		.nv.reservedSmem.offset0,0x4
	.type		.nv.reservedSmem.cap,@object
	.size		.nv.reservedSmem.cap,0x4
	.type		__assertfail,@function
